	.target	sm_90a

	.elftype	@"ET_EXEC"


//--------------------- .note.nv.tkinfo           --------------------------
	.section	.note.nv.tkinfo,"",@"SHT_NOTE"
	.sectionflags	@"SHF_NOTE_NV_TKINFO"
	.tkinfo
        /*0018*/ 	.word	0x00000002
        /*0030*/ 	.string	""
        /*0030*/ 	.string	"ptxas"
        /*0030*/ 	.string	"Cuda compilation tools, release 13.0, V13.0.88"
        /*0030*/ 	.string	"Build cuda_13.0.r13.0/compiler.36424714_0"
        /*0030*/ 	.string	"-arch sm_90a -m 64 "



//--------------------- .note.nv.cuinfo           --------------------------
	.section	.note.nv.cuinfo,"",@"SHT_NOTE"
	.sectionflags	@"SHF_NOTE_NV_CUINFO"
        /*0018*/ 	.short	0x0002
        /*001a*/ 	.short	0x005a
        /*001c*/ 	.short	0x0082
	.zero		2


//--------------------- .nv.info                  --------------------------
	.section	.nv.info,"",@"SHT_CUDA_INFO"
	.align	4


	//----- nvinfo : EIATTR_REGCOUNT
	.align		4
        /*0000*/ 	.byte	0x04, 0x2f
        /*0002*/ 	.short	(.L_15 - .L_14)
	.align		4
.L_14:
        /*0004*/ 	.word	index@(_ZN7cutlass13device_kernelINS_4gemm6kernel13GemmUniversalIN4cute5tupleIJiiiiEEENS1_10collective13CollectiveMmaINS1_34MainloopSm90TmaGmmaWarpSpecializedILi4ENS5_IJNS4_1CILi2EEENSA_ILi1EEESC_EEENS1_32KernelTmaWarpSpecializedPingpongEEENS5_IJNSA_ILi64EEENSA_ILi128EEESG_EEENS_6half_tENS5_IJlSC_lEEESJ_SK_NS4_8TiledMMAINS4_8MMA_AtomIJNS4_4SM904GMMA26MMA_64x128x16_F32F16F16_SSILNSO_5MajorE0ELSQ_0ELNSO_7ScaleInE1ELSR_1EEEEEENS4_6LayoutINS5_IJSC_SC_SC_EEENS5_IJNSA_ILi0EEESW_SW_EEEEENS5_IJNS4_10UnderscoreESZ_SZ_EEEEENS4_13SM90_TMA_LOADENS4_14ComposedLayoutINS4_7SwizzleILi3ELi4ELi3EEENS4_18smem_ptr_flag_bitsILi16EEENSU_INS5_IJNSA_ILi8EEESG_EEENS5_IJSG_SC_EEEEEEEvNS4_8identityENS4_23SM90_TMA_LOAD_MULTICASTES1C_vS1D_EENS_8epilogue10collective6detail29Sm90TmaWarpSpecializedAdapterINS1H_15DefaultEpilogueISJ_SK_SK_NS1G_6thread17LinearCombinationISJ_Li1EffLNS1L_9ScaleType4KindE0ELNS_15FloatRoundStyleE2ESJ_EENS1_15EpilogueDefaultEEEEEvvEEEEvNT_6ParamsE)
        /*0008*/ 	.word	0x000000a8


	//----- nvinfo : EIATTR_FRAME_SIZE
	.align		4
.L_15:
        /*000c*/ 	.byte	0x04, 0x11
        /*000e*/ 	.short	(.L_17 - .L_16)
	.align		4
.L_16:
        /*0010*/ 	.word	index@(_ZN7cutlass13device_kernelINS_4gemm6kernel13GemmUniversalIN4cute5tupleIJiiiiEEENS1_10collective13CollectiveMmaINS1_34MainloopSm90TmaGmmaWarpSpecializedILi4ENS5_IJNS4_1CILi2EEENSA_ILi1EEESC_EEENS1_32KernelTmaWarpSpecializedPingpongEEENS5_IJNSA_ILi64EEENSA_ILi128EEESG_EEENS_6half_tENS5_IJlSC_lEEESJ_SK_NS4_8TiledMMAINS4_8MMA_AtomIJNS4_4SM904GMMA26MMA_64x128x16_F32F16F16_SSILNSO_5MajorE0ELSQ_0ELNSO_7ScaleInE1ELSR_1EEEEEENS4_6LayoutINS5_IJSC_SC_SC_EEENS5_IJNSA_ILi0EEESW_SW_EEEEENS5_IJNS4_10UnderscoreESZ_SZ_EEEEENS4_13SM90_TMA_LOADENS4_14ComposedLayoutINS4_7SwizzleILi3ELi4ELi3EEENS4_18smem_ptr_flag_bitsILi16EEENSU_INS5_IJNSA_ILi8EEESG_EEENS5_IJSG_SC_EEEEEEEvNS4_8identityENS4_23SM90_TMA_LOAD_MULTICASTES1C_vS1D_EENS_8epilogue10collective6detail29Sm90TmaWarpSpecializedAdapterINS1H_15DefaultEpilogueISJ_SK_SK_NS1G_6thread17LinearCombinationISJ_Li1EffLNS1L_9ScaleType4KindE0ELNS_15FloatRoundStyleE2ESJ_EENS1_15EpilogueDefaultEEEEEvvEEEEvNT_6ParamsE)
        /*0014*/ 	.word	0x00000000


	//----- nvinfo : EIATTR_MIN_STACK_SIZE
	.align		4
.L_17:
        /*0018*/ 	.byte	0x04, 0x12
        /*001a*/ 	.short	(.L_19 - .L_18)
	.align		4
.L_18:
        /*001c*/ 	.word	index@(_ZN7cutlass13device_kernelINS_4gemm6kernel13GemmUniversalIN4cute5tupleIJiiiiEEENS1_10collective13CollectiveMmaINS1_34MainloopSm90TmaGmmaWarpSpecializedILi4ENS5_IJNS4_1CILi2EEENSA_ILi1EEESC_EEENS1_32KernelTmaWarpSpecializedPingpongEEENS5_IJNSA_ILi64EEENSA_ILi128EEESG_EEENS_6half_tENS5_IJlSC_lEEESJ_SK_NS4_8TiledMMAINS4_8MMA_AtomIJNS4_4SM904GMMA26MMA_64x128x16_F32F16F16_SSILNSO_5MajorE0ELSQ_0ELNSO_7ScaleInE1ELSR_1EEEEEENS4_6LayoutINS5_IJSC_SC_SC_EEENS5_IJNSA_ILi0EEESW_SW_EEEEENS5_IJNS4_10UnderscoreESZ_SZ_EEEEENS4_13SM90_TMA_LOADENS4_14ComposedLayoutINS4_7SwizzleILi3ELi4ELi3EEENS4_18smem_ptr_flag_bitsILi16EEENSU_INS5_IJNSA_ILi8EEESG_EEENS5_IJSG_SC_EEEEEEEvNS4_8identityENS4_23SM90_TMA_LOAD_MULTICASTES1C_vS1D_EENS_8epilogue10collective6detail29Sm90TmaWarpSpecializedAdapterINS1H_15DefaultEpilogueISJ_SK_SK_NS1G_6thread17LinearCombinationISJ_Li1EffLNS1L_9ScaleType4KindE0ELNS_15FloatRoundStyleE2ESJ_EENS1_15EpilogueDefaultEEEEEvvEEEEvNT_6ParamsE)
        /*0020*/ 	.word	0x00000000
.L_19:


//--------------------- .nv.compat                --------------------------
	.section	.nv.compat,"",@"SHT_CUDA_COMPAT_INFO"
	.align	4
        /*0000*/ 	.byte	0x02, 0x09, 0x01, 0x00, 0x02, 0x02, 0x04, 0x00, 0x02, 0x05, 0x05, 0x00, 0x03, 0x07, 0x01, 0x01
        /*0010*/ 	.byte	0x02, 0x03, 0x01, 0x00, 0x02, 0x06, 0x01, 0x00, 0x04, 0x0b, 0x08, 0x00, 0x00, 0x00, 0x00, 0x00
        /*0020*/ 	.byte	0x00, 0x00, 0x00, 0x00


//--------------------- .nv.info._ZN7cutlass13device_kernelINS_4gemm6kernel13GemmUniversalIN4cute5tupleIJiiiiEEENS1_10collective13CollectiveMmaINS1_34MainloopSm90TmaGmmaWarpSpecializedILi4ENS5_IJNS4_1CILi2EEENSA_ILi1EEESC_EEENS1_32KernelTmaWarpSpecializedPingpongEEENS5_IJNSA_ILi64EEENSA_ILi128EEESG_EEENS_6half_tENS5_IJlSC_lEEESJ_SK_NS4_8TiledMMAINS4_8MMA_AtomIJNS4_4SM904GMMA26MMA_64x128x16_F32F16F16_SSILNSO_5MajorE0ELSQ_0ELNSO_7ScaleInE1ELSR_1EEEEEENS4_6LayoutINS5_IJSC_SC_SC_EEENS5_IJNSA_ILi0EEESW_SW_EEEEENS5_IJNS4_10UnderscoreESZ_SZ_EEEEENS4_13SM90_TMA_LOADENS4_14ComposedLayoutINS4_7SwizzleILi3ELi4ELi3EEENS4_18smem_ptr_flag_bitsILi16EEENSU_INS5_IJNSA_ILi8EEESG_EEENS5_IJSG_SC_EEEEEEEvNS4_8identityENS4_23SM90_TMA_LOAD_MULTICASTES1C_vS1D_EENS_8epilogue10collective6detail29Sm90TmaWarpSpecializedAdapterINS1H_15DefaultEpilogueISJ_SK_SK_NS1G_6thread17LinearCombinationISJ_Li1EffLNS1L_9ScaleType4KindE0ELNS_15FloatRoundStyleE2ESJ_EENS1_15EpilogueDefaultEEEEEvvEEEEvNT_6ParamsE --------------------------
	.section	.nv.info._ZN7cutlass13device_kernelINS_4gemm6kernel13GemmUniversalIN4cute5tupleIJiiiiEEENS1_10collective13CollectiveMmaINS1_34MainloopSm90TmaGmmaWarpSpecializedILi4ENS5_IJNS4_1CILi2EEENSA_ILi1EEESC_EEENS1_32KernelTmaWarpSpecializedPingpongEEENS5_IJNSA_ILi64EEENSA_ILi128EEESG_EEENS_6half_tENS5_IJlSC_lEEESJ_SK_NS4_8TiledMMAINS4_8MMA_AtomIJNS4_4SM904GMMA26MMA_64x128x16_F32F16F16_SSILNSO_5MajorE0ELSQ_0ELNSO_7ScaleInE1ELSR_1EEEEEENS4_6LayoutINS5_IJSC_SC_SC_EEENS5_IJNSA_ILi0EEESW_SW_EEEEENS5_IJNS4_10UnderscoreESZ_SZ_EEEEENS4_13SM90_TMA_LOADENS4_14ComposedLayoutINS4_7SwizzleILi3ELi4ELi3EEENS4_18smem_ptr_flag_bitsILi16EEENSU_INS5_IJNSA_ILi8EEESG_EEENS5_IJSG_SC_EEEEEEEvNS4_8identityENS4_23SM90_TMA_LOAD_MULTICASTES1C_vS1D_EENS_8epilogue10collective6detail29Sm90TmaWarpSpecializedAdapterINS1H_15DefaultEpilogueISJ_SK_SK_NS1G_6thread17LinearCombinationISJ_Li1EffLNS1L_9ScaleType4KindE0ELNS_15FloatRoundStyleE2ESJ_EENS1_15EpilogueDefaultEEEEEvvEEEEvNT_6ParamsE,"",@"SHT_CUDA_INFO"
	.sectionflags	@""
	.align	4


	//----- nvinfo : EIATTR_CUDA_API_VERSION
	.align		4
        /*0000*/ 	.byte	0x04, 0x37
        /*0002*/ 	.short	(.L_21 - .L_20)
.L_20:
        /*0004*/ 	.word	0x00000082


	//----- nvinfo : EIATTR_KPARAM_INFO
	.align		4
.L_21:
        /*0008*/ 	.byte	0x04, 0x17
        /*000a*/ 	.short	(.L_23 - .L_22)
.L_22:
        /*000c*/ 	.word	0x00000000
        /*0010*/ 	.short	0x0000
        /*0012*/ 	.short	0x0070
        /*0014*/ 	.byte	0x00, 0xf0, 0x01, 0x10


	//----- nvinfo : EIATTR_SPARSE_MMA_MASK
	.align		4
.L_23:
        /*0018*/ 	.byte	0x03, 0x50
        /*001a*/ 	.short	0x0000


	//----- nvinfo : EIATTR_MAXREG_COUNT
	.align		4
        /*001c*/ 	.byte	0x03, 0x1b
        /*001e*/ 	.short	0x00a8


	//----- nvinfo : EIATTR_NUM_BARRIERS
	.align		4
        /*0020*/ 	.byte	0x02, 0x4c
        /*0022*/ 	.byte	0x01
	.zero		1


	//----- nvinfo : EIATTR_EXTERNS
	.align		4
        /*0024*/ 	.byte	0x04, 0x0f
        /*0026*/ 	.short	(.L_25 - .L_24)


	//   ....[0]....
	.align		4
.L_24:
        /*0028*/ 	.word	index@(__assertfail)


	//----- nvinfo : EIATTR_MERCURY_ISA_VERSION
	.align		4
.L_25:
        /*002c*/ 	.byte	0x03, 0x5f
        /*002e*/ 	.short	0x0101


	//----- nvinfo : EIATTR_INT_WARP_WIDE_INSTR_OFFSETS
	.align		4
        /*0030*/ 	.byte	0x04, 0x31
        /*0032*/ 	.short	(.L_27 - .L_26)


	//   ....[0]....
.L_26:
        /*0034*/ 	.word	0x000005d0


	//   ....[1]....
        /*0038*/ 	.word	0x00000610


	//   ....[2]....
        /*003c*/ 	.word	0x000006a0


	//   ....[3]....
        /*0040*/ 	.word	0x000006b0


	//   ....[4]....
        /*0044*/ 	.word	0x000006d0


	//   ....[5]....
        /*0048*/ 	.word	0x000006f0


	//   ....[6]....
        /*004c*/ 	.word	0x000007e0


	//   ....[7]....
        /*0050*/ 	.word	0x00000800


	//   ....[8]....
        /*0054*/ 	.word	0x00002220


	//----- nvinfo : EIATTR_COOP_GROUP_MASK_REGIDS
	.align		4
.L_27:
        /*0058*/ 	.byte	0x04, 0x29
        /*005a*/ 	.short	(.L_29 - .L_28)


	//   ....[0]....
.L_28:
        /*005c*/ 	.word	0xffffffff


	//   ....[1]....
        /*0060*/ 	.word	0xffffffff


	//   ....[2]....
        /*0064*/ 	.word	0xffffffff


	//   ....[3]....
        /*0068*/ 	.word	0xffffffff


	//   ....[4]....
        /*006c*/ 	.word	0xffffffff


	//   ....[5]....
        /*0070*/ 	.word	0xffffffff


	//   ....[6]....
        /*0074*/ 	.word	0xffffffff


	//----- nvinfo : EIATTR_COOP_GROUP_INSTR_OFFSETS
	.align		4
.L_29:
        /*0078*/ 	.byte	0x04, 0x28
        /*007a*/ 	.short	(.L_31 - .L_30)


	//   ....[0]....
.L_30:
        /*007c*/ 	.word	0x00000060


	//   ....[1]....
        /*0080*/ 	.word	0x00000080


	//   ....[2]....
        /*0084*/ 	.word	0x00000180


	//   ....[3]....
        /*0088*/ 	.word	0x000003b0


	//   ....[4]....
        /*008c*/ 	.word	0x00000400


	//   ....[5]....
        /*0090*/ 	.word	0x000004f0


	//   ....[6]....
        /*0094*/ 	.word	0x00000980


	//----- nvinfo : EIATTR_REG_RECONFIG
	.align		4
.L_31:
        /*0098*/ 	.byte	0x01, 0x54
	.zero		2


	//----- nvinfo : EIATTR_SYSCALL_OFFSETS
	.align		4
        /*009c*/ 	.byte	0x04, 0x46
        /*009e*/ 	.short	(.L_33 - .L_32)


	//   ....[0]....
.L_32:
        /*00a0*/ 	.word	0x000019b0


	//----- nvinfo : EIATTR_MBARRIER_INSTR_OFFSETS
	.align		4
.L_33:
        /*00a4*/ 	.byte	0x04, 0x39
        /*00a6*/ 	.short	(.L_35 - .L_34)


	//   ....[0]....
.L_34:
        /*00a8*/ 	.word	0x00000300
        /*00ac*/ 	.word	0x000000ff
        /*00b0*/ 	.word	0x00000000
        /*00b4*/ 	.short	0x0100
        /*00b6*/ 	.byte	0x07
	.zero		1


	//   ....[1]....
        /*00b8*/ 	.word	0x00000310
        /*00bc*/ 	.word	0x000000ff
        /*00c0*/ 	.word	0x00000020
        /*00c4*/ 	.short	0x0100
        /*00c6*/ 	.byte	0x07
	.zero		1


	//   ....[2]....
        /*00c8*/ 	.word	0x00000320
        /*00cc*/ 	.word	0x000000ff
        /*00d0*/ 	.word	0x00000008
        /*00d4*/ 	.short	0x0100
        /*00d6*/ 	.byte	0x07
	.zero		1


	//   ....[3]....
        /*00d8*/ 	.word	0x00000330
        /*00dc*/ 	.word	0x000000ff
        /*00e0*/ 	.word	0x00000028
        /*00e4*/ 	.short	0x0100
        /*00e6*/ 	.byte	0x07
	.zero		1


	//   ....[4]....
        /*00e8*/ 	.word	0x00000340
        /*00ec*/ 	.word	0x000000ff
        /*00f0*/ 	.word	0x00000010
        /*00f4*/ 	.short	0x0100
        /*00f6*/ 	.byte	0x07
	.zero		1


	//   ....[5]....
        /*00f8*/ 	.word	0x00000350
        /*00fc*/ 	.word	0x000000ff
        /*0100*/ 	.word	0x00000030
        /*0104*/ 	.short	0x0100
        /*0106*/ 	.byte	0x07
	.zero		1


	//   ....[6]....
        /*0108*/ 	.word	0x00000360
        /*010c*/ 	.word	0x000000ff
        /*0110*/ 	.word	0x00000018
        /*0114*/ 	.short	0x0100
        /*0116*/ 	.byte	0x07
	.zero		1


	//   ....[7]....
        /*0118*/ 	.word	0x00000370
        /*011c*/ 	.word	0x000000ff
        /*0120*/ 	.word	0x00000038
        /*0124*/ 	.short	0x0100
        /*0126*/ 	.byte	0x07
	.zero		1


	//   ....[8]....
        /*0128*/ 	.word	0x00000840
        /*012c*/ 	.word	0x000000ff
        /*0130*/ 	.word	0x00000070
        /*0134*/ 	.short	0x0100
        /*0136*/ 	.byte	0x0c
	.zero		1


	//   ....[9]....
        /*0138*/ 	.word	0x00000890
        /*013c*/ 	.word	0x000000ff
        /*0140*/ 	.word	0x00000078
        /*0144*/ 	.short	0x0100
        /*0146*/ 	.byte	0x0c
	.zero		1


	//   ....[10]....
        /*0148*/ 	.word	0x000008c0
        /*014c*/ 	.word	0x000000ff
        /*0150*/ 	.word	0x00000050
        /*0154*/ 	.short	0x0100
        /*0156*/ 	.byte	0x0d
	.zero		1


	//   ....[11]....
        /*0158*/ 	.word	0x00000910
        /*015c*/ 	.word	0x000000ff
        /*0160*/ 	.word	0x00000058
        /*0164*/ 	.short	0x0100
        /*0166*/ 	.byte	0x0d
	.zero		1


	//   ....[12]....
        /*0168*/ 	.word	0x00000920
        /*016c*/ 	.word	0x000000ff
        /*0170*/ 	.word	0x00000060
        /*0174*/ 	.short	0x0100
        /*0176*/ 	.byte	0x0d
	.zero		1


	//   ....[13]....
        /*0178*/ 	.word	0x00000930
        /*017c*/ 	.word	0x000000ff
        /*0180*/ 	.word	0x00000068
        /*0184*/ 	.short	0x0100
        /*0186*/ 	.byte	0x0d
	.zero		1


	//   ....[14]....
        /*0188*/ 	.word	0x00001870
        /*018c*/ 	.word	0x00000061
        /*0190*/ 	.word	0xfffffff8
        /*0194*/ 	.short	0x010a
        /*0196*/ 	.byte	0x3f
	.zero		1


	//   ....[15]....
        /*0198*/ 	.word	0x00001a40
        /*019c*/ 	.word	0x00000003
        /*01a0*/ 	.word	0x00000000
        /*01a4*/ 	.short	0x010a
        /*01a6*/ 	.byte	0x3f
	.zero		1


	//   ....[16]....
        /*01a8*/ 	.word	0x00001aa0
        /*01ac*/ 	.word	0x00000003
        /*01b0*/ 	.word	0x00000000
        /*01b4*/ 	.short	0x010a
        /*01b6*/ 	.byte	0x3f
	.zero		1


	//   ....[17]....
        /*01b8*/ 	.word	0x00001e00
        /*01bc*/ 	.word	0x000000ff
        /*01c0*/ 	.word	0x00000000
        /*01c4*/ 	.short	0x010a
        /*01c6*/ 	.byte	0x04
	.zero		1


	//   ....[18]....
        /*01c8*/ 	.word	0x00001e40
        /*01cc*/ 	.word	0x000000ff
        /*01d0*/ 	.word	0x00000000
        /*01d4*/ 	.short	0x010a
        /*01d6*/ 	.byte	0x04
	.zero		1


	//   ....[19]....
        /*01d8*/ 	.word	0x000020b0
        /*01dc*/ 	.word	0x00000005
        /*01e0*/ 	.word	0x00000000
        /*01e4*/ 	.short	0x0101
        /*01e6*/ 	.byte	0x3f
	.zero		1


	//   ....[20]....
        /*01e8*/ 	.word	0x000021b0
        /*01ec*/ 	.word	0x00000065
        /*01f0*/ 	.word	0x00000000
        /*01f4*/ 	.short	0x0101
        /*01f6*/ 	.byte	0x32
	.zero		1


	//   ....[21]....
        /*01f8*/ 	.word	0x000022a0
        /*01fc*/ 	.word	0x00000003
        /*0200*/ 	.word	0x00000000
        /*0204*/ 	.short	0x0101
        /*0206*/ 	.byte	0x3f
	.zero		1


	//   ....[22]....
        /*0208*/ 	.word	0x00002300
        /*020c*/ 	.word	0x00000061
        /*0210*/ 	.word	0x00000008
        /*0214*/ 	.short	0x010a
        /*0216*/ 	.byte	0x3f
	.zero		1


	//   ....[23]....
        /*0218*/ 	.word	0x00006400
        /*021c*/ 	.word	0x00000062
        /*0220*/ 	.word	0x00000000
        /*0224*/ 	.short	0x0101
        /*0226*/ 	.byte	0x32
	.zero		1


	//   ....[24]....
        /*0228*/ 	.word	0x00006e50
        /*022c*/ 	.word	0x00000007
        /*0230*/ 	.word	0x00000020
        /*0234*/ 	.short	0x010a
        /*0236*/ 	.byte	0x3f
	.zero		1


	//   ....[25]....
        /*0238*/ 	.word	0x00007200
        /*023c*/ 	.word	0x00000003
        /*0240*/ 	.word	0x00000078
        /*0244*/ 	.short	0x0101
        /*0246*/ 	.byte	0x3f
	.zero		1


	//   ....[26]....
        /*0248*/ 	.word	0x00007970
        /*024c*/ 	.word	0x00000007
        /*0250*/ 	.word	0x00000000
        /*0254*/ 	.short	0x010a
        /*0256*/ 	.byte	0x3f
	.zero		1


	//   ....[27]....
        /*0258*/ 	.word	0x000079f0
        /*025c*/ 	.word	0x00000009
        /*0260*/ 	.word	0x00000000
        /*0264*/ 	.short	0x010a
        /*0266*/ 	.byte	0x3f
	.zero		1


	//   ....[28]....
        /*0268*/ 	.word	0x00007a80
        /*026c*/ 	.word	0x00000006
        /*0270*/ 	.word	0x00000000
        /*0274*/ 	.short	0x010a
        /*0276*/ 	.byte	0x3f
	.zero		1


	//   ....[29]....
        /*0278*/ 	.word	0x00007b10
        /*027c*/ 	.word	0x00000003
        /*0280*/ 	.word	0x00000000
        /*0284*/ 	.short	0x010a
        /*0286*/ 	.byte	0x3f
	.zero		1


	//   ....[30]....
        /*0288*/ 	.word	0x00007b70
        /*028c*/ 	.word	0x00000061
        /*0290*/ 	.word	0xfffffff8
        /*0294*/ 	.short	0x010a
        /*0296*/ 	.byte	0x3f
	.zero		1


	//   ....[31]....
        /*0298*/ 	.word	0x00007bc0
        /*029c*/ 	.word	0x00000003
        /*02a0*/ 	.word	0x00000000
        /*02a4*/ 	.short	0x010a
        /*02a6*/ 	.byte	0x3f
	.zero		1


	//   ....[32]....
        /*02a8*/ 	.word	0x00007c20
        /*02ac*/ 	.word	0x00000005
        /*02b0*/ 	.word	0x00000000
        /*02b4*/ 	.short	0x010a
        /*02b6*/ 	.byte	0x3f
	.zero		1


	//   ....[33]....
        /*02b8*/ 	.word	0x00007c70
        /*02bc*/ 	.word	0x00000061
        /*02c0*/ 	.word	0x00000008
        /*02c4*/ 	.short	0x010a
        /*02c6*/ 	.byte	0x3f
	.zero		1


	//   ....[34]....
        /*02c8*/ 	.word	0x00007d40
        /*02cc*/ 	.word	0x00000007
        /*02d0*/ 	.word	0x00000020
        /*02d4*/ 	.short	0x010a
        /*02d6*/ 	.byte	0x3f
	.zero		1


	//   ....[35]....
        /*02d8*/ 	.word	0x00007e10
        /*02dc*/ 	.word	0x00000007
        /*02e0*/ 	.word	0x00000000
        /*02e4*/ 	.short	0x010a
        /*02e6*/ 	.byte	0x3f
	.zero		1


	//   ....[36]....
        /*02e8*/ 	.word	0x00007e60
        /*02ec*/ 	.word	0x00000009
        /*02f0*/ 	.word	0x00000000
        /*02f4*/ 	.short	0x010a
        /*02f6*/ 	.byte	0x3f
	.zero		1


	//   ....[37]....
        /*02f8*/ 	.word	0x00007eb0
        /*02fc*/ 	.word	0x00000006
        /*0300*/ 	.word	0x00000000
        /*0304*/ 	.short	0x010a
        /*0306*/ 	.byte	0x3f
	.zero		1


	//----- nvinfo : EIATTR_NUM_MBARRIERS
	.align		4
.L_35:
        /*0308*/ 	.byte	0x03, 0x38
        /*030a*/ 	.short	0x000e


	//----- nvinfo : EIATTR_EXIT_INSTR_OFFSETS
	.align		4
        /*030c*/ 	.byte	0x04, 0x1c
        /*030e*/ 	.short	(.L_37 - .L_36)


	//   ....[0]....
.L_36:
        /*0310*/ 	.word	0x00001490


	//   ....[1]....
        /*0314*/ 	.word	0x000014f0


	//   ....[2]....
        /*0318*/ 	.word	0x00006b40


	//   ....[3]....
        /*031c*/ 	.word	0x00006b70


	//   ....[4]....
        /*0320*/ 	.word	0x00007b60


	//----- nvinfo : EIATTR_MAX_THREADS
	.align		4
.L_37:
        /*0324*/ 	.byte	0x04, 0x05
        /*0326*/ 	.short	(.L_39 - .L_38)
.L_38:
        /*0328*/ 	.word	0x00000180
        /*032c*/ 	.word	0x00000001
        /*0330*/ 	.word	0x00000001


	//----- nvinfo : EIATTR_CRS_STACK_SIZE
	.align		4
.L_39:
        /*0334*/ 	.byte	0x04, 0x1e
        /*0336*/ 	.short	(.L_41 - .L_40)
.L_40:
        /*0338*/ 	.word	0x00000000


	//----- nvinfo : EIATTR_CBANK_PARAM_SIZE
	.align		4
.L_41:
        /*033c*/ 	.byte	0x03, 0x19
        /*033e*/ 	.short	0x0470


	//----- nvinfo : EIATTR_PARAM_CBANK
	.align		4
        /*0340*/ 	.byte	0x04, 0x0a
        /*0342*/ 	.short	(.L_43 - .L_42)
	.align		4
.L_42:
        /*0344*/ 	.word	index@(.nv.constant0._ZN7cutlass13device_kernelINS_4gemm6kernel13GemmUniversalIN4cute5tupleIJiiiiEEENS1_10collective13CollectiveMmaINS1_34MainloopSm90TmaGmmaWarpSpecializedILi4ENS5_IJNS4_1CILi2EEENSA_ILi1EEESC_EEENS1_32KernelTmaWarpSpecializedPingpongEEENS5_IJNSA_ILi64EEENSA_ILi128EEESG_EEENS_6half_tENS5_IJlSC_lEEESJ_SK_NS4_8TiledMMAINS4_8MMA_AtomIJNS4_4SM904GMMA26MMA_64x128x16_F32F16F16_SSILNSO_5MajorE0ELSQ_0ELNSO_7ScaleInE1ELSR_1EEEEEENS4_6LayoutINS5_IJSC_SC_SC_EEENS5_IJNSA_ILi0EEESW_SW_EEEEENS5_IJNS4_10UnderscoreESZ_SZ_EEEEENS4_13SM90_TMA_LOADENS4_14ComposedLayoutINS4_7SwizzleILi3ELi4ELi3EEENS4_18smem_ptr_flag_bitsILi16EEENSU_INS5_IJNSA_ILi8EEESG_EEENS5_IJSG_SC_EEEEEEEvNS4_8identityENS4_23SM90_TMA_LOAD_MULTICASTES1C_vS1D_EENS_8epilogue10collective6detail29Sm90TmaWarpSpecializedAdapterINS1H_15DefaultEpilogueISJ_SK_SK_NS1G_6thread17LinearCombinationISJ_Li1EffLNS1L_9ScaleType4KindE0ELNS_15FloatRoundStyleE2ESJ_EENS1_15EpilogueDefaultEEEEEvvEEEEvNT_6ParamsE)
        /*0348*/ 	.short	0x0210
        /*034a*/ 	.short	0x0470


	//----- nvinfo : EIATTR_SW_WAR
	.align		4
.L_43:
        /*034c*/ 	.byte	0x04, 0x36
        /*034e*/ 	.short	(.L_45 - .L_44)
.L_44:
        /*0350*/ 	.word	0x00000008
.L_45:


//--------------------- .nv.callgraph             --------------------------
	.section	.nv.callgraph,"",@"SHT_CUDA_CALLGRAPH"
	.align	4
	.sectionentsize	8
	.align		4
        /*0000*/ 	.word	0x00000000
	.align		4
        /*0004*/ 	.word	0xffffffff
	.align		4
        /*0008*/ 	.word	index@(_ZN7cutlass13device_kernelINS_4gemm6kernel13GemmUniversalIN4cute5tupleIJiiiiEEENS1_10collective13CollectiveMmaINS1_34MainloopSm90TmaGmmaWarpSpecializedILi4ENS5_IJNS4_1CILi2EEENSA_ILi1EEESC_EEENS1_32KernelTmaWarpSpecializedPingpongEEENS5_IJNSA_ILi64EEENSA_ILi128EEESG_EEENS_6half_tENS5_IJlSC_lEEESJ_SK_NS4_8TiledMMAINS4_8MMA_AtomIJNS4_4SM904GMMA26MMA_64x128x16_F32F16F16_SSILNSO_5MajorE0ELSQ_0ELNSO_7ScaleInE1ELSR_1EEEEEENS4_6LayoutINS5_IJSC_SC_SC_EEENS5_IJNSA_ILi0EEESW_SW_EEEEENS5_IJNS4_10UnderscoreESZ_SZ_EEEEENS4_13SM90_TMA_LOADENS4_14ComposedLayoutINS4_7SwizzleILi3ELi4ELi3EEENS4_18smem_ptr_flag_bitsILi16EEENSU_INS5_IJNSA_ILi8EEESG_EEENS5_IJSG_SC_EEEEEEEvNS4_8identityENS4_23SM90_TMA_LOAD_MULTICASTES1C_vS1D_EENS_8epilogue10collective6detail29Sm90TmaWarpSpecializedAdapterINS1H_15DefaultEpilogueISJ_SK_SK_NS1G_6thread17LinearCombinationISJ_Li1EffLNS1L_9ScaleType4KindE0ELNS_15FloatRoundStyleE2ESJ_EENS1_15EpilogueDefaultEEEEEvvEEEEvNT_6ParamsE)
	.align		4
        /*000c*/ 	.word	index@(__assertfail)
	.align		4
        /*0010*/ 	.word	0x00000000
	.align		4
        /*0014*/ 	.word	0xfffffffe
	.align		4
        /*0018*/ 	.word	0x00000000
	.align		4
        /*001c*/ 	.word	0xfffffffd
	.align		4
        /*0020*/ 	.word	0x00000000
	.align		4
        /*0024*/ 	.word	0xfffffffc


//--------------------- .nv.constant4             --------------------------
	.section	.nv.constant4,"a",@progbits
	.align	8
	.align		8
.nv.constant4:
        /*0000*/ 	.dword	__assertfail
	.align		8
        /*0008*/ 	.dword	__unnamed_1
	.align		8
        /*0010*/ 	.dword	_ZN39_INTERNAL_b864b92e_4_k_cu_2ae2678c_37454cuda3std3__45__cpo5beginE
	.align		8
        /*0018*/ 	.dword	_ZN39_INTERNAL_b864b92e_4_k_cu_2ae2678c_37454cuda3std3__45__cpo3endE
	.align		8
        /*0020*/ 	.dword	_ZN39_INTERNAL_b864b92e_4_k_cu_2ae2678c_37454cuda3std3__45__cpo6cbeginE
	.align		8
        /*0028*/ 	.dword	_ZN39_INTERNAL_b864b92e_4_k_cu_2ae2678c_37454cuda3std3__45__cpo4cendE
	.align		8
        /*0030*/ 	.dword	_ZN39_INTERNAL_b864b92e_4_k_cu_2ae2678c_37454cuda3std3__441_GLOBAL__N__b864b92e_4_k_cu_2ae2678c_37456ignoreE
	.align		8
        /*0038*/ 	.dword	_ZN39_INTERNAL_b864b92e_4_k_cu_2ae2678c_37454cuda3std3__419piecewise_constructE
	.align		8
        /*0040*/ 	.dword	_ZN39_INTERNAL_b864b92e_4_k_cu_2ae2678c_37454cuda3std3__48in_placeE
	.align		8
        /*0048*/ 	.dword	_ZN39_INTERNAL_b864b92e_4_k_cu_2ae2678c_37454cuda3std6ranges3__45__cpo4swapE
	.align		8
        /*0050*/ 	.dword	_ZN39_INTERNAL_b864b92e_4_k_cu_2ae2678c_37454cuda3std6ranges3__45__cpo9iter_moveE
	.align		8
        /*0058*/ 	.dword	_ZN39_INTERNAL_b864b92e_4_k_cu_2ae2678c_37454cute7productE
	.align		8
        /*0060*/ 	.dword	_ZN39_INTERNAL_b864b92e_4_k_cu_2ae2678c_37454cute1_E
	.align		8
        /*0068*/ 	.dword	$str$22
	.align		8
        /*0070*/ 	.dword	$str$23


//--------------------- .text._ZN7cutlass13device_kernelINS_4gemm6kernel13GemmUniversalIN4cute5tupleIJiiiiEEENS1_10collective13CollectiveMmaINS1_34MainloopSm90TmaGmmaWarpSpecializedILi4ENS5_IJNS4_1CILi2EEENSA_ILi1EEESC_EEENS1_32KernelTmaWarpSpecializedPingpongEEENS5_IJNSA_ILi64EEENSA_ILi128EEESG_EEENS_6half_tENS5_IJlSC_lEEESJ_SK_NS4_8TiledMMAINS4_8MMA_AtomIJNS4_4SM904GMMA26MMA_64x128x16_F32F16F16_SSILNSO_5MajorE0ELSQ_0ELNSO_7ScaleInE1ELSR_1EEEEEENS4_6LayoutINS5_IJSC_SC_SC_EEENS5_IJNSA_ILi0EEESW_SW_EEEEENS5_IJNS4_10UnderscoreESZ_SZ_EEEEENS4_13SM90_TMA_LOADENS4_14ComposedLayoutINS4_7SwizzleILi3ELi4ELi3EEENS4_18smem_ptr_flag_bitsILi16EEENSU_INS5_IJNSA_ILi8EEESG_EEENS5_IJSG_SC_EEEEEEEvNS4_8identityENS4_23SM90_TMA_LOAD_MULTICASTES1C_vS1D_EENS_8epilogue10collective6detail29Sm90TmaWarpSpecializedAdapterINS1H_15DefaultEpilogueISJ_SK_SK_NS1G_6thread17LinearCombinationISJ_Li1EffLNS1L_9ScaleType4KindE0ELNS_15FloatRoundStyleE2ESJ_EENS1_15EpilogueDefaultEEEEEvvEEEEvNT_6ParamsE --------------------------
	.section	.text._ZN7cutlass13device_kernelINS_4gemm6kernel13GemmUniversalIN4cute5tupleIJiiiiEEENS1_10collective13CollectiveMmaINS1_34MainloopSm90TmaGmmaWarpSpecializedILi4ENS5_IJNS4_1CILi2EEENSA_ILi1EEESC_EEENS1_32KernelTmaWarpSpecializedPingpongEEENS5_IJNSA_ILi64EEENSA_ILi128EEESG_EEENS_6half_tENS5_IJlSC_lEEESJ_SK_NS4_8TiledMMAINS4_8MMA_AtomIJNS4_4SM904GMMA26MMA_64x128x16_F32F16F16_SSILNSO_5MajorE0ELSQ_0ELNSO_7ScaleInE1ELSR_1EEEEEENS4_6LayoutINS5_IJSC_SC_SC_EEENS5_IJNSA_ILi0EEESW_SW_EEEEENS5_IJNS4_10UnderscoreESZ_SZ_EEEEENS4_13SM90_TMA_LOADENS4_14ComposedLayoutINS4_7SwizzleILi3ELi4ELi3EEENS4_18smem_ptr_flag_bitsILi16EEENSU_INS5_IJNSA_ILi8EEESG_EEENS5_IJSG_SC_EEEEEEEvNS4_8identityENS4_23SM90_TMA_LOAD_MULTICASTES1C_vS1D_EENS_8epilogue10collective6detail29Sm90TmaWarpSpecializedAdapterINS1H_15DefaultEpilogueISJ_SK_SK_NS1G_6thread17LinearCombinationISJ_Li1EffLNS1L_9ScaleType4KindE0ELNS_15FloatRoundStyleE2ESJ_EENS1_15EpilogueDefaultEEEEEvvEEEEvNT_6ParamsE,"ax",@progbits
	.align	128
.text._ZN7cutlass13device_kernelINS_4gemm6kernel13GemmUniversalIN4cute5tupleIJiiiiEEENS1_10collective13CollectiveMmaINS1_34MainloopSm90TmaGmmaWarpSpecializedILi4ENS5_IJNS4_1CILi2EEENSA_ILi1EEESC_EEENS1_32KernelTmaWarpSpecializedPingpongEEENS5_IJNSA_ILi64EEENSA_ILi128EEESG_EEENS_6half_tENS5_IJlSC_lEEESJ_SK_NS4_8TiledMMAINS4_8MMA_AtomIJNS4_4SM904GMMA26MMA_64x128x16_F32F16F16_SSILNSO_5MajorE0ELSQ_0ELNSO_7ScaleInE1ELSR_1EEEEEENS4_6LayoutINS5_IJSC_SC_SC_EEENS5_IJNSA_ILi0EEESW_SW_EEEEENS5_IJNS4_10UnderscoreESZ_SZ_EEEEENS4_13SM90_TMA_LOADENS4_14ComposedLayoutINS4_7SwizzleILi3ELi4ELi3EEENS4_18smem_ptr_flag_bitsILi16EEENSU_INS5_IJNSA_ILi8EEESG_EEENS5_IJSG_SC_EEEEEEEvNS4_8identityENS4_23SM90_TMA_LOAD_MULTICASTES1C_vS1D_EENS_8epilogue10collective6detail29Sm90TmaWarpSpecializedAdapterINS1H_15DefaultEpilogueISJ_SK_SK_NS1G_6thread17LinearCombinationISJ_Li1EffLNS1L_9ScaleType4KindE0ELNS_15FloatRoundStyleE2ESJ_EENS1_15EpilogueDefaultEEEEEvvEEEEvNT_6ParamsE:
        .type           _ZN7cutlass13device_kernelINS_4gemm6kernel13GemmUniversalIN4cute5tupleIJiiiiEEENS1_10collective13CollectiveMmaINS1_34MainloopSm90TmaGmmaWarpSpecializedILi4ENS5_IJNS4_1CILi2EEENSA_ILi1EEESC_EEENS1_32KernelTmaWarpSpecializedPingpongEEENS5_IJNSA_ILi64EEENSA_ILi128EEESG_EEENS_6half_tENS5_IJlSC_lEEESJ_SK_NS4_8TiledMMAINS4_8MMA_AtomIJNS4_4SM904GMMA26MMA_64x128x16_F32F16F16_SSILNSO_5MajorE0ELSQ_0ELNSO_7ScaleInE1ELSR_1EEEEEENS4_6LayoutINS5_IJSC_SC_SC_EEENS5_IJNSA_ILi0EEESW_SW_EEEEENS5_IJNS4_10UnderscoreESZ_SZ_EEEEENS4_13SM90_TMA_LOADENS4_14ComposedLayoutINS4_7SwizzleILi3ELi4ELi3EEENS4_18smem_ptr_flag_bitsILi16EEENSU_INS5_IJNSA_ILi8EEESG_EEENS5_IJSG_SC_EEEEEEEvNS4_8identityENS4_23SM90_TMA_LOAD_MULTICASTES1C_vS1D_EENS_8epilogue10collective6detail29Sm90TmaWarpSpecializedAdapterINS1H_15DefaultEpilogueISJ_SK_SK_NS1G_6thread17LinearCombinationISJ_Li1EffLNS1L_9ScaleType4KindE0ELNS_15FloatRoundStyleE2ESJ_EENS1_15EpilogueDefaultEEEEEvvEEEEvNT_6ParamsE,@function
        .size           _ZN7cutlass13device_kernelINS_4gemm6kernel13GemmUniversalIN4cute5tupleIJiiiiEEENS1_10collective13CollectiveMmaINS1_34MainloopSm90TmaGmmaWarpSpecializedILi4ENS5_IJNS4_1CILi2EEENSA_ILi1EEESC_EEENS1_32KernelTmaWarpSpecializedPingpongEEENS5_IJNSA_ILi64EEENSA_ILi128EEESG_EEENS_6half_tENS5_IJlSC_lEEESJ_SK_NS4_8TiledMMAINS4_8MMA_AtomIJNS4_4SM904GMMA26MMA_64x128x16_F32F16F16_SSILNSO_5MajorE0ELSQ_0ELNSO_7ScaleInE1ELSR_1EEEEEENS4_6LayoutINS5_IJSC_SC_SC_EEENS5_IJNSA_ILi0EEESW_SW_EEEEENS5_IJNS4_10UnderscoreESZ_SZ_EEEEENS4_13SM90_TMA_LOADENS4_14ComposedLayoutINS4_7SwizzleILi3ELi4ELi3EEENS4_18smem_ptr_flag_bitsILi16EEENSU_INS5_IJNSA_ILi8EEESG_EEENS5_IJSG_SC_EEEEEEEvNS4_8identityENS4_23SM90_TMA_LOAD_MULTICASTES1C_vS1D_EENS_8epilogue10collective6detail29Sm90TmaWarpSpecializedAdapterINS1H_15DefaultEpilogueISJ_SK_SK_NS1G_6thread17LinearCombinationISJ_Li1EffLNS1L_9ScaleType4KindE0ELNS_15FloatRoundStyleE2ESJ_EENS1_15EpilogueDefaultEEEEEvvEEEEvNT_6ParamsE,(.L_x_200 - _ZN7cutlass13device_kernelINS_4gemm6kernel13GemmUniversalIN4cute5tupleIJiiiiEEENS1_10collective13CollectiveMmaINS1_34MainloopSm90TmaGmmaWarpSpecializedILi4ENS5_IJNS4_1CILi2EEENSA_ILi1EEESC_EEENS1_32KernelTmaWarpSpecializedPingpongEEENS5_IJNSA_ILi64EEENSA_ILi128EEESG_EEENS_6half_tENS5_IJlSC_lEEESJ_SK_NS4_8TiledMMAINS4_8MMA_AtomIJNS4_4SM904GMMA26MMA_64x128x16_F32F16F16_SSILNSO_5MajorE0ELSQ_0ELNSO_7ScaleInE1ELSR_1EEEEEENS4_6LayoutINS5_IJSC_SC_SC_EEENS5_IJNSA_ILi0EEESW_SW_EEEEENS5_IJNS4_10UnderscoreESZ_SZ_EEEEENS4_13SM90_TMA_LOADENS4_14ComposedLayoutINS4_7SwizzleILi3ELi4ELi3EEENS4_18smem_ptr_flag_bitsILi16EEENSU_INS5_IJNSA_ILi8EEESG_EEENS5_IJSG_SC_EEEEEEEvNS4_8identityENS4_23SM90_TMA_LOAD_MULTICASTES1C_vS1D_EENS_8epilogue10collective6detail29Sm90TmaWarpSpecializedAdapterINS1H_15DefaultEpilogueISJ_SK_SK_NS1G_6thread17LinearCombinationISJ_Li1EffLNS1L_9ScaleType4KindE0ELNS_15FloatRoundStyleE2ESJ_EENS1_15EpilogueDefaultEEEEEvvEEEEvNT_6ParamsE)
        .other          _ZN7cutlass13device_kernelINS_4gemm6kernel13GemmUniversalIN4cute5tupleIJiiiiEEENS1_10collective13CollectiveMmaINS1_34MainloopSm90TmaGmmaWarpSpecializedILi4ENS5_IJNS4_1CILi2EEENSA_ILi1EEESC_EEENS1_32KernelTmaWarpSpecializedPingpongEEENS5_IJNSA_ILi64EEENSA_ILi128EEESG_EEENS_6half_tENS5_IJlSC_lEEESJ_SK_NS4_8TiledMMAINS4_8MMA_AtomIJNS4_4SM904GMMA26MMA_64x128x16_F32F16F16_SSILNSO_5MajorE0ELSQ_0ELNSO_7ScaleInE1ELSR_1EEEEEENS4_6LayoutINS5_IJSC_SC_SC_EEENS5_IJNSA_ILi0EEESW_SW_EEEEENS5_IJNS4_10UnderscoreESZ_SZ_EEEEENS4_13SM90_TMA_LOADENS4_14ComposedLayoutINS4_7SwizzleILi3ELi4ELi3EEENS4_18smem_ptr_flag_bitsILi16EEENSU_INS5_IJNSA_ILi8EEESG_EEENS5_IJSG_SC_EEEEEEEvNS4_8identityENS4_23SM90_TMA_LOAD_MULTICASTES1C_vS1D_EENS_8epilogue10collective6detail29Sm90TmaWarpSpecializedAdapterINS1H_15DefaultEpilogueISJ_SK_SK_NS1G_6thread17LinearCombinationISJ_Li1EffLNS1L_9ScaleType4KindE0ELNS_15FloatRoundStyleE2ESJ_EENS1_15EpilogueDefaultEEEEEvvEEEEvNT_6ParamsE,@"STO_CUDA_ENTRY STV_DEFAULT"
_ZN7cutlass13device_kernelINS_4gemm6kernel13GemmUniversalIN4cute5tupleIJiiiiEEENS1_10collective13CollectiveMmaINS1_34MainloopSm90TmaGmmaWarpSpecializedILi4ENS5_IJNS4_1CILi2EEENSA_ILi1EEESC_EEENS1_32KernelTmaWarpSpecializedPingpongEEENS5_IJNSA_ILi64EEENSA_ILi128EEESG_EEENS_6half_tENS5_IJlSC_lEEESJ_SK_NS4_8TiledMMAINS4_8MMA_AtomIJNS4_4SM904GMMA26MMA_64x128x16_F32F16F16_SSILNSO_5MajorE0ELSQ_0ELNSO_7ScaleInE1ELSR_1EEEEEENS4_6LayoutINS5_IJSC_SC_SC_EEENS5_IJNSA_ILi0EEESW_SW_EEEEENS5_IJNS4_10UnderscoreESZ_SZ_EEEEENS4_13SM90_TMA_LOADENS4_14ComposedLayoutINS4_7SwizzleILi3ELi4ELi3EEENS4_18smem_ptr_flag_bitsILi16EEENSU_INS5_IJNSA_ILi8EEESG_EEENS5_IJSG_SC_EEEEEEEvNS4_8identityENS4_23SM90_TMA_LOAD_MULTICASTES1C_vS1D_EENS_8epilogue10collective6detail29Sm90TmaWarpSpecializedAdapterINS1H_15DefaultEpilogueISJ_SK_SK_NS1G_6thread17LinearCombinationISJ_Li1EffLNS1L_9ScaleType4KindE0ELNS_15FloatRoundStyleE2ESJ_EENS1_15EpilogueDefaultEEEEEvvEEEEvNT_6ParamsE:
[----:B------:R-:W0:Y:S01]  /*0000*/  LDC R1, c[0x0][0x28] ;  /* 0x00000a00ff017b82 */ /* 0x000e220000000800 */
[----:B------:R-:W1:Y:S01]  /*0010*/  S2R R3, SR_TID.X ;  /* 0x0000000000037919 */ /* 0x000e620000002100 */
[----:B------:R-:W-:Y:S01]  /*0020*/  ELECT P0, URZ, PT ;  /* 0x00000000003f782f */ /* 0x000fe20003800000 */
[----:B------:R-:W-:Y:S01]  /*0030*/  BSSY B0, `(.L_x_0) ;  /* 0x0000014000007945 */ /* 0x000fe20003800000 */
[--C-:B-1----:R-:W-:Y:S02]  /*0040*/  SHF.R.U32.HI R0, RZ, 0x5, R3.reuse ;  /* 0x00000005ff007819 */ /* 0x102fe40000011603 */
[----:B------:R-:W-:-:S03]  /*0050*/  SHF.R.U32.HI R5, RZ, 0x7, R3 ;  /* 0x00000007ff057819 */ /* 0x000fc60000011603 */
[----:B------:R-:W1:Y:S02]  /*0060*/  SHFL.IDX PT, R2, R0, RZ, 0x1f ;  /* 0x00001fff00027589 */ /* 0x000e6400000e0000 */
[----:B-1----:R-:W-:Y:S02]  /*0070*/  R2UR UR6, R2 ;  /* 0x00000000020672ca */ /* 0x002fe400000e0000 */
[----:B------:R1:W2:Y:S11]  /*0080*/  SHFL.IDX PT, R2, R5, RZ, 0x1f ;  /* 0x00001fff05027589 */ /* 0x0002b600000e0000 */
[----:B------:R-:W-:-:S02]  /*0090*/  USHF.R.S32.HI UR4, URZ, 0x1f, UR6 ;  /* 0x0000001f3f047899 */ /* 0x000fc40008011406 */
[----:B------:R-:W-:Y:S02]  /*00a0*/  ISETP.NE.OR P0, PT, RZ, UR6, !P0 ;  /* 0x00000006ff007c0c */ /* 0x000fe4000c705670 */
[----:B------:R-:W-:-:S04]  /*00b0*/  ULEA.HI UR4, UR4, UR6, URZ, 0x2 ;  /* 0x0000000604047291 */ /* 0x000fc8000f8f103f */
[----:B------:R-:W-:-:S04]  /*00c0*/  ULOP3.LUT UR4, UR4, 0xfffffffc, URZ, 0xc0, !UPT ;  /* 0xfffffffc04047892 */ /* 0x000fc8000f8ec03f */
[----:B------:R-:W-:-:S03]  /*00d0*/  UIADD3 UR6, UR6, -UR4, URZ ;  /* 0x8000000406067290 */ /* 0x000fc6000fffe03f */
[----:B012---:R-:W-:Y:S09]  /*00e0*/  @P0 BRA `(.L_x_1) ;  /* 0x0000000000200947 */ /* 0x007ff20003800000 */
[----:B------:R-:W-:Y:S02]  /*00f0*/  ULDC.64 UR4, c[0x0][0x198] ;  /* 0x0000660000047ab9 */ /* 0x000fe40000000a00 */
[----:B------:R-:W-:Y:S02]  /*0100*/  UIADD3 UR8, UP0, UR4, 0xf0, URZ ;  /* 0x000000f004087890 */ /* 0x000fe4000ff1e03f */
[----:B------:R-:W-:Y:S02]  /*0110*/  UIADD3 UR4, UP1, UR4, 0x1f0, URZ ;  /* 0x000001f004047890 */ /* 0x000fe4000ff3e03f */
[----:B------:R-:W-:Y:S02]  /*0120*/  UIADD3.X UR9, URZ, UR5, URZ, UP0, !UPT ;  /* 0x000000053f097290 */ /* 0x000fe400087fe43f */
[----:B------:R-:W-:-:S07]  /*0130*/  UIADD3.X UR5, URZ, UR5, URZ, UP1, !UPT ;  /* 0x000000053f057290 */ /* 0x000fce0008ffe43f */
[----:B------:R0:W-:Y:S02]  /*0140*/  UTMACCTL.PF [UR8] ;  /* 0x00000000080079b9 */ /* 0x0001e40008040000 */
[----:B------:R0:W-:Y:S02]  /*0150*/  UTMACCTL.PF [UR4] ;  /* 0x00000000040079b9 */ /* 0x0001e40008040000 */
[----:B0-----:R-:W-:Y:S01]  /*0160*/  NOP ;  /* 0x0000000000007918 */ /* 0x001fe20000000000 */
.L_x_1:
[----:B------:R-:W-:Y:S05]  /*0170*/  BSYNC B0 ;  /* 0x0000000000007941 */ /* 0x000fea0003800000 */
.L_x_0:
[----:B------:R-:W0:Y:S01]  /*0180*/  SHFL.IDX PT, R6, R0, RZ, 0x1f ;  /* 0x00001fff00067589 */ /* 0x000e2200000e0000 */
[----:B------:R-:W-:Y:S01]  /*0190*/  R2UR UR19, R2 ;  /* 0x00000000021372ca */ /* 0x000fe200000e0000 */
[----:B------:R-:W-:-:S04]  /*01a0*/  UISETP.NE.AND UP0, UPT, UR6, 0x3, UPT ;  /* 0x000000030600788c */ /* 0x000fc8000bf05270 */
[----:B------:R-:W-:-:S08]  /*01b0*/  UISETP.EQ.OR UP0, UPT, UR6, URZ, !UP0 ;  /* 0x0000003f0600728c */ /* 0x000fd0000c702670 */
[----:B------:R-:W-:Y:S02]  /*01c0*/  UIADD3 UR14, UR19, -0x1, URZ ;  /* 0xffffffff130e7890 */ /* 0x000fe4000fffe03f */
[----:B------:R-:W-:Y:S02]  /*01d0*/  UISETP.EQ.AND UP0, UPT, UR19, URZ, UP0 ;  /* 0x0000003f1300728c */ /* 0x000fe40008702270 */
[----:B------:R-:W-:Y:S02]  /*01e0*/  UISETP.GE.U32.AND UP1, UPT, UR14, 0x2, UPT ;  /* 0x000000020e00788c */ /* 0x000fe4000bf26070 */
[----:B------:R-:W-:Y:S01]  /*01f0*/  USEL UR36, URZ, 0x1, !UP0 ;  /* 0x000000013f247887 */ /* 0x000fe2000c000000 */
[----:B0-----:R-:W-:-:S03]  /*0200*/  ISETP.NE.AND P0, PT, R6, RZ, PT ;  /* 0x000000ff0600720c */ /* 0x001fc60003f05270 */
[----:B------:R-:W-:-:S10]  /*0210*/  USEL UR36, UR36, 0x2, UP1 ;  /* 0x0000000224247887 */ /* 0x000fd40008800000 */
[----:B------:R-:W-:Y:S05]  /*0220*/  @P0 BRA `(.L_x_2) ;  /* 0x0000000000580947 */ /* 0x000fea0003800000 */
[----:B------:R-:W0:Y:S01]  /*0230*/  S2UR UR7, SR_CgaCtaId ;  /* 0x00000000000779c3 */ /* 0x000e220000008800 */
[----:B------:R-:W-:Y:S01]  /*0240*/  UMOV UR4, 0x400 ;  /* 0x0000040000047882 */ /* 0x000fe20000000000 */
[----:B------:R-:W-:Y:S01]  /*0250*/  UMOV UR5, 0x1 ;  /* 0x0000000100057882 */ /* 0x000fe20000000000 */
[----:B------:R-:W-:Y:S01]  /*0260*/  UMOV UR8, 0x2 ;  /* 0x0000000200087882 */ /* 0x000fe20000000000 */
[----:B------:R-:W-:Y:S01]  /*0270*/  ELECT P0, URZ, PT ;  /* 0x00000000003f782f */ /* 0x000fe20003800000 */
[----:B------:R-:W-:-:S04]  /*0280*/  UIADD3 UR8, -UR8, 0x100000, URZ ;  /* 0x0010000008087890 */ /* 0x000fc8000fffe13f */
[----:B------:R-:W-:Y:S02]  /*0290*/  USHF.L.U32 UR9, UR8, 0xb, URZ ;  /* 0x0000000b08097899 */ /* 0x000fe4000800063f */
[----:B------:R-:W-:Y:S02]  /*02a0*/  USHF.L.U32 UR8, UR8, 0x1, URZ ;  /* 0x0000000108087899 */ /* 0x000fe4000800063f */
[----:B0-----:R-:W-:Y:S02]  /*02b0*/  ULEA UR7, UR7, UR4, 0x18 ;  /* 0x0000000407077291 */ /* 0x001fe4000f8ec03f */
[----:B------:R-:W-:-:S04]  /*02c0*/  UIADD3 UR4, -UR5, 0x100000, URZ ;  /* 0x0010000005047890 */ /* 0x000fc8000fffe13f */
[----:B------:R-:W-:Y:S02]  /*02d0*/  USHF.L.U32 UR5, UR4, 0xb, URZ ;  /* 0x0000000b04057899 */ /* 0x000fe4000800063f */
[----:B------:R-:W-:Y:S01]  /*02e0*/  USHF.L.U32 UR4, UR4, 0x1, URZ ;  /* 0x0000000104047899 */ /* 0x000fe2000800063f */
[----:B------:R-:W0:Y:S11]  /*02f0*/  FENCE.VIEW.ASYNC.S ;  /* 0x00000000000073c6 */ /* 0x000e360000000000 */
[----:B0-----:R0:W1:Y:S01]  /*0300*/  SYNCS.EXCH.64 URZ, [UR7], UR4 ;  /* 0x00000004073f75b2 */ /* 0x0010620008000100 */
[----:B------:R0:W2:Y:S01]  /*0310*/  SYNCS.EXCH.64 URZ, [UR7+0x20], UR8 ;  /* 0x00002008073f75b2 */ /* 0x0000a20008000100 */
[----:B------:R0:W3:Y:S01]  /*0320*/  SYNCS.EXCH.64 URZ, [UR7+0x8], UR4 ;  /* 0x00000804073f75b2 */ /* 0x0000e20008000100 */
[----:B------:R0:W4:Y:S01]  /*0330*/  SYNCS.EXCH.64 URZ, [UR7+0x28], UR8 ;  /* 0x00002808073f75b2 */ /* 0x0001220008000100 */
[----:B------:R0:W0:Y:S01]  /*0340*/  SYNCS.EXCH.64 URZ, [UR7+0x10], UR4 ;  /* 0x00001004073f75b2 */ /* 0x0000220008000100 */
[----:B------:R0:W0:Y:S01]  /*0350*/  SYNCS.EXCH.64 URZ, [UR7+0x30], UR8 ;  /* 0x00003008073f75b2 */ /* 0x0000220008000100 */
[----:B------:R0:W0:Y:S01]  /*0360*/  SYNCS.EXCH.64 URZ, [UR7+0x18], UR4 ;  /* 0x00001804073f75b2 */ /* 0x0000220008000100 */
[----:B------:R0:W0:Y:S01]  /*0370*/  SYNCS.EXCH.64 URZ, [UR7+0x38], UR8 ;  /* 0x00003808073f75b2 */ /* 0x0000220008000100 */
[----:B------:R-:W-:Y:S01]  /*0380*/  NOP ;  /* 0x0000000000007918 */ /* 0x000fe20000000000 */
.L_x_2:
[----:B------:R-:W5:Y:S01]  /*0390*/  S2UR UR15, SR_CTAID.X ;  /* 0x00000000000f79c3 */ /* 0x000f620000002500 */
[----:B------:R-:W-:Y:S01]  /*03a0*/  SHF.R.S32.HI R2, RZ, 0x1f, R3 ;  /* 0x0000001fff027819 */ /* 0x000fe20000011403 */
[----:B------:R-:W1:Y:S01]  /*03b0*/  SHFL.IDX PT, R7, R0, RZ, 0x1f ;  /* 0x00001fff00077589 */ /* 0x000e6200000e0000 */
[----:B------:R-:W-:Y:S02]  /*03c0*/  ELECT P0, URZ, PT ;  /* 0x00000000003f782f */ /* 0x000fe40003800000 */
[----:B------:R-:W-:Y:S01]  /*03d0*/  SHF.R.S32.HI R11, RZ, 0x1f, R6 ;  /* 0x0000001fff0b7819 */ /* 0x000fe20000011406 */
[----:B0-----:R-:W-:Y:S01]  /*03e0*/  ULDC UR4, c[0x0][0x150] ;  /* 0x0000540000047ab9 */ /* 0x001fe20000000800 */
[----:B------:R-:W-:Y:S01]  /*03f0*/  LEA.HI R2, R2, R3, RZ, 0x7 ;  /* 0x0000000302027211 */ /* 0x000fe200078f38ff */
[----:B------:R-:W0:Y:S01]  /*0400*/  SHFL.IDX PT, R8, R0, RZ, 0x1f ;  /* 0x00001fff00087589 */ /* 0x000e2200000e0000 */
[----:B------:R-:W2:Y:S01]  /*0410*/  S2UR UR8, SR_CTAID.Y ;  /* 0x00000000000879c3 */ /* 0x000ea20000002600 */
[----:B------:R-:W-:-:S02]  /*0420*/  ELECT P1, URZ, PT ;  /* 0x00000000003f782f */ /* 0x000fc40003820000 */
[----:B------:R-:W-:Y:S01]  /*0430*/  LOP3.LUT R2, R2, 0xffffff80, RZ, 0xc0, !PT ;  /* 0xffffff8002027812 */ /* 0x000fe200078ec0ff */
[----:B------:R-:W-:Y:S01]  /*0440*/  ULDC UR7, c[0x0][0x144] ;  /* 0x0000510000077ab9 */ /* 0x000fe20000000800 */
[----:B------:R-:W-:Y:S01]  /*0450*/  LEA.HI R11, R11, R6, RZ, 0x2 ;  /* 0x000000060b0b7211 */ /* 0x000fe200078f10ff */
[----:B------:R-:W-:Y:S01]  /*0460*/  UMOV UR18, 0x80 ;  /* 0x0000008000127882 */ /* 0x000fe20000000000 */
[----:B------:R-:W-:Y:S01]  /*0470*/  NOP ;  /* 0x0000000000007918 */ /* 0x000fe20000000000 */
[----:B------:R-:W-:Y:S01]  /*0480*/  IMAD.IADD R4, R3, 0x1, -R2 ;  /* 0x0000000103047824 */ /* 0x000fe200078e0a02 */
[----:B------:R-:W-:Y:S01]  /*0490*/  LOP3.LUT R11, R11, 0x3ffffffc, RZ, 0xc0, !PT ;  /* 0x3ffffffc0b0b7812 */ /* 0x000fe200078ec0ff */
[----:B------:R-:W-:Y:S01]  /*04a0*/  NOP ;  /* 0x0000000000007918 */ /* 0x000fe20000000000 */
[----:B------:R-:W-:Y:S01]  /*04b0*/  ULDC UR17, c[0x0][0x148] ;  /* 0x0000520000117ab9 */ /* 0x000fe20000000800 */
[----:B------:R-:W-:Y:S01]  /*04c0*/  IMAD.MOV.U32 R23, RZ, RZ, 0x1 ;  /* 0x00000001ff177424 */ /* 0x000fe200078e00ff */
[----:B------:R-:W-:Y:S01]  /*04d0*/  SHF.R.S32.HI R9, RZ, 0x1f, R4 ;  /* 0x0000001fff097819 */ /* 0x000fe20000011404 */
[----:B------:R-:W-:Y:S01]  /*04e0*/  IMAD.IADD R11, R6, 0x1, -R11 ;  /* 0x00000001060b7824 */ /* 0x000fe200078e0a0b */
[----:B------:R-:W3:Y:S01]  /*04f0*/  SHFL.IDX PT, R5, R5, RZ, 0x1f ;  /* 0x00001fff05057589 */ /* 0x000ee200000e0000 */
[----:B------:R-:W-:-:S02]  /*0500*/  ISETP.NE.AND P2, PT, RZ, UR19, PT ;  /* 0x00000013ff007c0c */ /* 0x000fc4000bf45270 */
[----:B-----5:R-:W-:Y:S02]  /*0510*/  I2FP.F32.U32 R10, UR15 ;  /* 0x0000000f000a7c45 */ /* 0x020fe40008201000 */
[----:B------:R-:W-:Y:S02]  /*0520*/  LEA.HI R2, R9, R4, RZ, 0x3 ;  /* 0x0000000409027211 */ /* 0x000fe400078f18ff */
[----:B-1----:R-:W-:Y:S01]  /*0530*/  ISETP.NE.OR P0, PT, R7, RZ, !P0 ;  /* 0x000000ff0700720c */ /* 0x002fe20004705670 */
[----:B------:R-:W-:Y:S01]  /*0540*/  FMUL R10, R10, UR4 ;  /* 0x000000040a0a7c20 */ /* 0x000fe20008400000 */
[--C-:B------:R-:W-:Y:S01]  /*0550*/  SHF.R.S32.HI R7, RZ, 0x3, R2.reuse ;  /* 0x00000003ff077819 */ /* 0x100fe20000011402 */
[----:B------:R-:W-:Y:S01]  /*0560*/  ULDC UR4, c[0x0][0x154] ;  /* 0x0000550000047ab9 */ /* 0x000fe20000000800 */
[----:B------:R-:W-:Y:S02]  /*0570*/  SHF.R.S32.HI R2, RZ, 0x1f, R2 ;  /* 0x0000001fff027819 */ /* 0x000fe40000011402 */
[----:B0-----:R-:W-:Y:S01]  /*0580*/  ISETP.NE.OR P1, PT, R8, RZ, !P1 ;  /* 0x000000ff0800720c */ /* 0x001fe20004f25670 */
[----:B------:R-:W0:Y:S01]  /*0590*/  F2I.U32.TRUNC.NTZ R10, R10 ;  /* 0x0000000a000a7305 */ /* 0x000e22000020f000 */
[----:B------:R-:W-:-:S02]  /*05a0*/  LEA.HI R2, R2, R7, RZ, 0x2 ;  /* 0x0000000702027211 */ /* 0x000fc400078f10ff */
[----:B--2---:R-:W-:Y:S02]  /*05b0*/  I2FP.F32.U32 R0, UR8 ;  /* 0x0000000800007c45 */ /* 0x004fe40008201000 */
[----:B------:R-:W-:Y:S01]  /*05c0*/  LOP3.LUT R2, R2, 0xfffffffc, RZ, 0xc0, !PT ;  /* 0xfffffffc02027812 */ /* 0x000fe200078ec0ff */
[----:B------:R-:W-:Y:S02]  /*05d0*/  VOTEU.ALL UP0, P0 ;  /* 0x00000000003f7886 */ /* 0x000fe40000000000 */
[----:B------:R-:W-:Y:S02]  /*05e0*/  FMUL R6, R0, UR4 ;  /* 0x0000000400067c20 */ /* 0x000fe40008400000 */
[----:B------:R-:W-:Y:S01]  /*05f0*/  IMAD.IADD R2, R7, 0x1, -R2 ;  /* 0x0000000107027824 */ /* 0x000fe200078e0a02 */
[----:B------:R-:W1:Y:S01]  /*0600*/  @!UP0 S2UR UR11, SR_CgaCtaId ;  /* 0x00000000000b89c3 */ /* 0x000e620000008800 */
[----:B------:R-:W-:Y:S01]  /*0610*/  VOTEU.ALL UP1, P1 ;  /* 0x00000000003f7886 */ /* 0x000fe20000820000 */
[----:B------:R-:W-:Y:S01]  /*0620*/  @!UP0 UMOV UR10, 0x400 ;  /* 0x00000400000a8882 */ /* 0x000fe20000000000 */
[----:B------:R-:W-:Y:S01]  /*0630*/  IMAD R2, R11, 0x4, R2 ;  /* 0x000000040b027824 */ /* 0x000fe200078e0202 */
[----:B0-----:R-:W-:Y:S01]  /*0640*/  R2UR UR4, R10 ;  /* 0x000000000a0472ca */ /* 0x001fe200000e0000 */
[----:B------:R-:W0:Y:S01]  /*0650*/  F2I.U32.TRUNC.NTZ R6, R6 ;  /* 0x0000000600067305 */ /* 0x000e22000020f000 */
[----:B------:R-:W-:Y:S01]  /*0660*/  @!UP1 UMOV UR13, 0x400 ;  /* 0x00000400000d9882 */ /* 0x000fe20000000000 */
[C---:B------:R-:W-:Y:S01]  /*0670*/  IMAD.SHL.U32 R7, R2.reuse, 0x4, RZ ;  /* 0x0000000402077824 */ /* 0x040fe200078e00ff */
[----:B------:R-:W-:Y:S01]  /*0680*/  LEA.HI R0, R2, R2, RZ, 0x1 ;  /* 0x0000000202007211 */ /* 0x000fe200078f08ff */
[----:B------:R-:W2:Y:S01]  /*0690*/  @!UP1 S2UR UR16, SR_CgaCtaId ;  /* 0x00000000001099c3 */ /* 0x000ea20000008800 */
[----:B------:R-:W-:Y:S01]  /*06a0*/  VOTEU.ALL UP2, P1 ;  /* 0x00000000003f7886 */ /* 0x000fe20000840000 */
[----:B------:R-:W-:Y:S01]  /*06b0*/  VOTEU.ALL UP3, P1 ;  /* 0x00000000003f7886 */ /* 0x000fe20000860000 */
[----:B------:R-:W-:Y:S01]  /*06c0*/  LOP3.LUT R11, R0, 0xfffffffe, RZ, 0xc0, !PT ;  /* 0xfffffffe000b7812 */ /* 0x000fe200078ec0ff */
[----:B------:R-:W-:Y:S01]  /*06d0*/  VOTEU.ALL UP4, P1 ;  /* 0x00000000003f7886 */ /* 0x000fe20000880000 */
[----:B------:R-:W-:Y:S01]  /*06e0*/  LOP3.LUT R22, R2, 0xc, R7, 0x78, !PT ;  /* 0x0000000c02167812 */ /* 0x000fe200078e7807 */
[----:B------:R-:W-:-:S02]  /*06f0*/  VOTEU.ALL UP5, P1 ;  /* 0x00000000003f7886 */ /* 0x000fc400008a0000 */
[----:B------:R-:W-:Y:S01]  /*0700*/  IMAD.IADD R11, R2, 0x1, -R11 ;  /* 0x00000001020b7824 */ /* 0x000fe200078e0a0b */
[----:B------:R-:W-:Y:S01]  /*0710*/  UIADD3 UR4, -UR4, URZ, URZ ;  /* 0x0000003f04047290 */ /* 0x000fe2000fffe13f */
[----:B------:R-:W5:Y:S01]  /*0720*/  LDC R2, c[0x0][0x140] ;  /* 0x00005000ff027b82 */ /* 0x000f620000000800 */
[----:B0-----:R-:W-:Y:S02]  /*0730*/  R2UR UR9, R6 ;  /* 0x00000000060972ca */ /* 0x001fe400000e0000 */
[----:B------:R-:W-:Y:S02]  /*0740*/  UIMAD UR7, UR7, UR4, UR15 ;  /* 0x00000004070772a4 */ /* 0x000fe4000f8e020f */
[----:B-1----:R-:W-:Y:S01]  /*0750*/  @!UP0 ULEA UR12, UR11, UR10, 0x18 ;  /* 0x0000000a0b0c8291 */ /* 0x002fe2000f8ec03f */
[----:B------:R-:W-:Y:S01]  /*0760*/  UMOV UR4, 0x20 ;  /* 0x0000002000047882 */ /* 0x000fe20000000000 */
[----:B------:R-:W-:-:S04]  /*0770*/  @!UP1 UIADD3 UR10, -UR18, 0x100000, URZ ;  /* 0x00100000120a9890 */ /* 0x000fc8000fffe13f */
[----:B------:R-:W-:Y:S02]  /*0780*/  @!UP1 USHF.L.U32 UR11, UR10, 0xb, URZ ;  /* 0x0000000b0a0b9899 */ /* 0x000fe4000800063f */
[----:B------:R-:W-:Y:S01]  /*0790*/  @!UP1 USHF.L.U32 UR10, UR10, 0x1, URZ ;  /* 0x000000010a0a9899 */ /* 0x000fe2000800063f */
[----:B------:R-:W-:Y:S01]  /*07a0*/  ISETP.NE.AND P3, PT, R11, UR7, PT ;  /* 0x000000070b007c0c */ /* 0x000fe2000bf65270 */
[----:B------:R-:W-:-:S04]  /*07b0*/  @!UP0 UIADD3 UR4, -UR4, 0x100000, URZ ;  /* 0x0010000004048890 */ /* 0x000fc8000fffe13f */
[----:B------:R-:W-:Y:S02]  /*07c0*/  @!UP0 USHF.L.U32 UR5, UR4, 0xb, URZ ;  /* 0x0000000b04058899 */ /* 0x000fe4000800063f */
[----:B------:R-:W-:Y:S01]  /*07d0*/  @!UP0 USHF.L.U32 UR4, UR4, 0x1, URZ ;  /* 0x0000000104048899 */ /* 0x000fe2000800063f */
[----:B------:R-:W-:Y:S01]  /*07e0*/  VOTEU.ALL UP0, P0 ;  /* 0x00000000003f7886 */ /* 0x000fe20000000000 */
[----:B--2---:R-:W-:Y:S01]  /*07f0*/  @!UP1 ULEA UR13, UR16, UR13, 0x18 ;  /* 0x0000000d100d9291 */ /* 0x004fe2000f8ec03f */
[----:B------:R-:W-:Y:S01]  /*0800*/  VOTEU.ALL UP1, P0 ;  /* 0x00000000003f7886 */ /* 0x000fe20000020000 */
[----:B------:R-:W-:Y:S01]  /*0810*/  UIADD3 UR9, -UR9, URZ, URZ ;  /* 0x0000003f09097290 */ /* 0x000fe2000fffe13f */
[----:B------:R-:W-:Y:S01]  /*0820*/  LOP3.LUT P0, RZ, R4, 0x7, RZ, 0xc0, !PT ;  /* 0x0000000704ff7812 */ /* 0x000fe2000780c0ff */
[----:B------:R-:W0:Y:S06]  /*0830*/  FENCE.VIEW.ASYNC.S ;  /* 0x00000000000073c6 */ /* 0x000e2c0000000000 */
[----:B0-----:R-:W0:Y:S01]  /*0840*/  @!UP0 SYNCS.EXCH.64 URZ, [UR12+0x70], UR4 ;  /* 0x000070040c3f85b2 */ /* 0x001e220008000100 */
[----:B------:R-:W-:-:S02]  /*0850*/  @P3 LEA.HI R0, R22, R22, RZ, 0x1 ;  /* 0x0000001616003211 */ /* 0x000fc400078f08ff */
[----:B-----5:R-:W-:Y:S02]  /*0860*/  ISETP.EQ.U32.AND P1, PT, R2, 0x1, PT ;  /* 0x000000010200780c */ /* 0x020fe40003f22070 */
[----:B------:R-:W-:Y:S02]  /*0870*/  @P3 SHF.R.S32.HI R0, RZ, 0x1, R0 ;  /* 0x00000001ff003819 */ /* 0x000fe40000011400 */
[----:B------:R-:W-:Y:S01]  /*0880*/  ISETP.LT.U32.AND P0, PT, R22, 0x2, !P0 ;  /* 0x000000021600780c */ /* 0x000fe20004701070 */
[----:B------:R1:W2:Y:S01]  /*0890*/  @!UP1 SYNCS.EXCH.64 URZ, [UR12+0x78], UR4 ;  /* 0x000078040c3f95b2 */ /* 0x0002a20008000100 */
[----:B------:R-:W-:Y:S01]  /*08a0*/  NOP ;  /* 0x0000000000007918 */ /* 0x000fe20000000000 */
[----:B-1----:R-:W-:Y:S01]  /*08b0*/  UIMAD UR4, UR17, UR9, UR8 ;  /* 0x00000009110472a4 */ /* 0x002fe2000f8e0208 */
[----:B------:R1:W0:Y:S05]  /*08c0*/  @!UP2 SYNCS.EXCH.64 URZ, [UR13+0x50], UR10 ;  /* 0x0000500a0d3fa5b2 */ /* 0x00022a0008000100 */
[----:B------:R-:W-:-:S02]  /*08d0*/  @P3 ISETP.NE.AND P4, PT, R0, UR4, PT ;  /* 0x0000000400003c0c */ /* 0x000fc4000bf85270 */
[----:B------:R-:W-:Y:S02]  /*08e0*/  SEL R0, RZ, 0x1, !P0 ;  /* 0x00000001ff007807 */ /* 0x000fe40004000000 */
[----:B------:R-:W-:-:S04]  /*08f0*/  @P3 SEL R23, RZ, 0x1, P4 ;  /* 0x00000001ff173807 */ /* 0x000fc80002000000 */
[----:B------:R-:W-:Y:S01]  /*0900*/  LOP3.LUT R23, R23, R0, RZ, 0xc0, !PT ;  /* 0x0000000017177212 */ /* 0x000fe200078ec0ff */
[----:B------:R1:W0:Y:S01]  /*0910*/  @!UP3 SYNCS.EXCH.64 URZ, [UR13+0x58], UR10 ;  /* 0x0000580a0d3fb5b2 */ /* 0x0002220008000100 */
[----:B------:R1:W0:Y:S01]  /*0920*/  @!UP4 SYNCS.EXCH.64 URZ, [UR13+0x60], UR10 ;  /* 0x0000600a0d3fc5b2 */ /* 0x0002220008000100 */
[----:B------:R1:W0:Y:S01]  /*0930*/  @!UP5 SYNCS.EXCH.64 URZ, [UR13+0x68], UR10 ;  /* 0x0000680a0d3fd5b2 */ /* 0x0002220008000100 */
[----:B------:R-:W-:Y:S01]  /*0940*/  NOP ;  /* 0x0000000000007918 */ /* 0x000fe20000000000 */
[----:B-1-3--:R-:W-:Y:S05]  /*0950*/  @!P1 BRA `(.L_x_3) ;  /* 0x0000000000089947 */ /* 0x00afea0003800000 */
[----:B0-2-4-:R-:W-:Y:S01]  /*0960*/  UCGABAR_ARV ;  /* 0x00000000000079c7 */ /* 0x015fe20008000000 */
[----:B------:R-:W-:Y:S05]  /*0970*/  BRA `(.L_x_4) ;  /* 0x0000000000047947 */ /* 0x000fea0003800000 */
.L_x_3:
[----:B0-2-4-:R-:W-:Y:S01]  /*0980*/  NOP ;  /* 0x0000000000007918 */ /* 0x015fe20000000000 */
.L_x_4:
[----:B------:R-:W-:Y:S01]  /*0990*/  ULDC.64 UR4, c[0x0][0x598] ;  /* 0x0001660000047ab9 */ /* 0x000fe20000000a00 */
[----:B------:R-:W-:Y:S01]  /*09a0*/  ULDC.64 UR54, c[0x0][0x208] ;  /* 0x0000820000367ab9 */ /* 0x000fe20000000a00 */
[----:B------:R-:W-:-:S04]  /*09b0*/  ISETP.NE.U32.AND P0, PT, RZ, UR4, PT ;  /* 0x00000004ff007c0c */ /* 0x000fc8000bf05070 */
[----:B------:R-:W-:-:S13]  /*09c0*/  ISETP.NE.AND.EX P0, PT, RZ, UR5, PT, P0 ;  /* 0x00000005ff007c0c */ /* 0x000fda000bf05300 */
[----:B------:R-:W-:Y:S05]  /*09d0*/  @!P0 BRA `(.L_x_5) ;  /* 0x00000000001c8947 */ /* 0x000fea0003800000 */
[----:B------:R-:W0:Y:S02]  /*09e0*/  LDC.64 R6, c[0x0][0x598] ;  /* 0x00016600ff067b82 */ /* 0x000e240000000a00 */
[----:B0-----:R-:W2:Y:S02]  /*09f0*/  LDG.E.64 R6, desc[UR54][R6.64] ;  /* 0x0000003606067981 */ /* 0x001ea4000c1e1b00 */
[----:B--2---:R-:W-:-:S04]  /*0a00*/  ISETP.NE.U32.AND P0, PT, R6, RZ, PT ;  /* 0x000000ff0600720c */ /* 0x004fc80003f05070 */
[----:B------:R-:W-:-:S13]  /*0a10*/  ISETP.NE.AND.EX P0, PT, R7, RZ, PT, P0 ;  /* 0x000000ff0700720c */ /* 0x000fda0003f05300 */
[----:B------:R-:W-:Y:S05]  /*0a20*/  @!P0 BRA `(.L_x_5) ;  /* 0x0000000000088947 */ /* 0x000fea0003800000 */
[----:B------:R0:W5:Y:S01]  /*0a30*/  LD.E R88, desc[UR54][R6.64] ;  /* 0x0000003606587980 */ /* 0x000162000c101900 */
[----:B------:R-:W-:Y:S05]  /*0a40*/  BRA `(.L_x_6) ;  /* 0x0000000000247947 */ /* 0x000fea0003800000 */
.L_x_5:
[----:B------:R-:W-:Y:S02]  /*0a50*/  ULDC.64 UR4, c[0x0][0x588] ;  /* 0x0001620000047ab9 */ /* 0x000fe40000000a00 */
[----:B------:R-:W-:-:S04]  /*0a60*/  ISETP.NE.U32.AND P0, PT, RZ, UR4, PT ;  /* 0x00000004ff007c0c */ /* 0x000fc8000bf05070 */
[----:B------:R-:W-:-:S13]  /*0a70*/  ISETP.NE.AND.EX P0, PT, RZ, UR5, PT, P0 ;  /* 0x00000005ff007c0c */ /* 0x000fda000bf05300 */
[----:B------:R-:W-:Y:S05]  /*0a80*/  @!P0 BRA `(.L_x_7) ;  /* 0x00000000000c8947 */ /* 0x000fea0003800000 */
[----:B------:R-:W0:Y:S02]  /*0a90*/  LDC.64 R88, c[0x0][0x588] ;  /* 0x00016200ff587b82 */ /* 0x000e240000000a00 */
[----:B0-----:R1:W5:Y:S01]  /*0aa0*/  LDG.E R88, desc[UR54][R88.64] ;  /* 0x0000003658587981 */ /* 0x001362000c1e1900 */
[----:B------:R-:W-:Y:S05]  /*0ab0*/  BRA `(.L_x_6) ;  /* 0x0000000000087947 */ /* 0x000fea0003800000 */
.L_x_7:
[----:B------:R-:W-:Y:S02]  /*0ac0*/  ULDC UR4, c[0x0][0x580] ;  /* 0x0001600000047ab9 */ /* 0x000fe40000000800 */
[----:B------:R-:W-:-:S07]  /*0ad0*/  IMAD.U32 R88, RZ, RZ, UR4 ;  /* 0x00000004ff587e24 */ /* 0x000fce000f8e00ff */
.L_x_6:
[----:B------:R-:W-:Y:S02]  /*0ae0*/  ULDC.64 UR4, c[0x0][0x5a0] ;  /* 0x0001680000047ab9 */ /* 0x000fe40000000a00 */
[----:B------:R-:W-:-:S04]  /*0af0*/  ISETP.NE.U32.AND P0, PT, RZ, UR4, PT ;  /* 0x00000004ff007c0c */ /* 0x000fc8000bf05070 */
[----:B------:R-:W-:-:S13]  /*0b00*/  ISETP.NE.AND.EX P0, PT, RZ, UR5, PT, P0 ;  /* 0x00000005ff007c0c */ /* 0x000fda000bf05300 */
[----:B------:R-:W-:Y:S05]  /*0b10*/  @!P0 BRA `(.L_x_8) ;  /* 0x00000000001c8947 */ /* 0x000fea0003800000 */
[----:B0-----:R-:W0:Y:S02]  /*0b20*/  LDC.64 R6, c[0x0][0x5a0] ;  /* 0x00016800ff067b82 */ /* 0x001e240000000a00 */
[----:B0-----:R-:W2:Y:S02]  /*0b30*/  LDG.E.64 R6, desc[UR54][R6.64] ;  /* 0x0000003606067981 */ /* 0x001ea4000c1e1b00 */
[----:B--2---:R-:W-:-:S04]  /*0b40*/  ISETP.NE.U32.AND P0, PT, R6, RZ, PT ;  /* 0x000000ff0600720c */ /* 0x004fc80003f05070 */
[----:B------:R-:W-:-:S13]  /*0b50*/  ISETP.NE.AND.EX P0, PT, R7, RZ, PT, P0 ;  /* 0x000000ff0700720c */ /* 0x000fda0003f05300 */
[----:B------:R-:W-:Y:S05]  /*0b60*/  @!P0 BRA `(.L_x_8) ;  /* 0x0000000000088947 */ /* 0x000fea0003800000 */
[----:B-1----:R0:W5:Y:S01]  /*0b70*/  LD.E R89, desc[UR54][R6.64] ;  /* 0x0000003606597980 */ /* 0x002162000c101900 */
[----:B------:R-:W-:Y:S05]  /*0b80*/  BRA `(.L_x_9) ;  /* 0x0000000000247947 */ /* 0x000fea0003800000 */
.L_x_8:
[----:B------:R-:W-:Y:S02]  /*0b90*/  ULDC.64 UR4, c[0x0][0x590] ;  /* 0x0001640000047ab9 */ /* 0x000fe40000000a00 */
[----:B------:R-:W-:-:S04]  /*0ba0*/  ISETP.NE.U32.AND P0, PT, RZ, UR4, PT ;  /* 0x00000004ff007c0c */ /* 0x000fc8000bf05070 */
[----:B------:R-:W-:-:S13]  /*0bb0*/  ISETP.NE.AND.EX P0, PT, RZ, UR5, PT, P0 ;  /* 0x00000005ff007c0c */ /* 0x000fda000bf05300 */
[----:B------:R-:W-:Y:S05]  /*0bc0*/  @!P0 BRA `(.L_x_10) ;  /* 0x00000000000c8947 */ /* 0x000fea0003800000 */
[----:B0-----:R-:W1:Y:S02]  /*0bd0*/  LDC.64 R6, c[0x0][0x590] ;  /* 0x00016400ff067b82 */ /* 0x001e640000000a00 */
[----:B-1----:R1:W5:Y:S01]  /*0be0*/  LDG.E R89, desc[UR54][R6.64] ;  /* 0x0000003606597981 */ /* 0x002362000c1e1900 */
[----:B------:R-:W-:Y:S05]  /*0bf0*/  BRA `(.L_x_9) ;  /* 0x0000000000087947 */ /* 0x000fea0003800000 */
.L_x_10:
[----:B------:R-:W-:Y:S02]  /*0c00*/  ULDC UR4, c[0x0][0x584] ;  /* 0x0001610000047ab9 */ /* 0x000fe40000000800 */
[----:B-1----:R-:W-:-:S07]  /*0c10*/  IMAD.U32 R89, RZ, RZ, UR4 ;  /* 0x00000004ff597e24 */ /* 0x002fce000f8e00ff */
.L_x_9:
[----:B------:R-:W-:Y:S01]  /*0c20*/  ULDC UR4, c[0x0][0x65c] ;  /* 0x0001970000047ab9 */ /* 0x000fe20000000800 */
[----:B01----:R-:W0:Y:S01]  /*0c30*/  LDC.64 R6, c[0x0][0x650] ;  /* 0x00019400ff067b82 */ /* 0x003e220000000a00 */
[----:B------:R-:W-:Y:S01]  /*0c40*/  UISETP.NE.AND UP2, UPT, UR4, 0x1, UPT ;  /* 0x000000010400788c */ /* 0x000fe2000bf45270 */
[----:B------:R-:W-:Y:S01]  /*0c50*/  IMAD.MOV.U32 R18, RZ, RZ, -0x1 ;  /* 0xffffffffff127424 */ /* 0x000fe200078e00ff */
[----:B------:R-:W-:Y:S01]  /*0c60*/  UISETP.NE.AND UP0, UPT, UR19, 0x2, UPT ;  /* 0x000000021300788c */ /* 0x000fe2000bf05270 */
[----:B------:R-:W-:Y:S01]  /*0c70*/  IMAD.MOV.U32 R2, RZ, RZ, -0x1 ;  /* 0xffffffffff027424 */ /* 0x000fe200078e00ff */
[----:B------:R-:W-:Y:S01]  /*0c80*/  UP2UR UR38, UPR, URZ, 0x4 ;  /* 0x000000043f267883 */ /* 0x000fe20008000000 */
[----:B------:R-:W-:-:S06]  /*0c90*/  IMAD.MOV.U32 R19, RZ, RZ, -0x1 ;  /* 0xffffffffff137424 */ /* 0x000fcc00078e00ff */
[----:B------:R-:W-:Y:S01]  /*0ca0*/  @UP2 ULDC UR12, c[0x0][0x10] ;  /* 0x00000400000c2ab9 */ /* 0x000fe20000000800 */
[----:B------:R-:W-:Y:S01]  /*0cb0*/  @UP2 UMOV UR4, UR8 ;  /* 0x0000000800042c82 */ /* 0x000fe20008000000 */
[----:B------:R-:W-:Y:S01]  /*0cc0*/  @UP2 UMOV UR5, URZ ;  /* 0x0000003f00052c82 */ /* 0x000fe20008000000 */
[----:B------:R-:W-:Y:S01]  /*0cd0*/  @!UP2 ULDC UR16, c[0x0][0xc] ;  /* 0x000003000010aab9 */ /* 0x000fe20000000800 */
[----:B------:R-:W-:Y:S01]  /*0ce0*/  @UP2 UIMAD.WIDE.U32 UR12, UR15, UR12, UR4 ;  /* 0x0000000c0f0c22a5 */ /* 0x000fe2000f8e0004 */
[----:B------:R-:W-:Y:S02]  /*0cf0*/  ULDC UR10, c[0x0][0xc] ;  /* 0x00000300000a7ab9 */ /* 0x000fe40000000800 */
[----:B------:R-:W-:Y:S01]  /*0d00*/  @UP2 UMOV UR4, URZ ;  /* 0x0000003f00042c82 */ /* 0x000fe20008000000 */
[----:B------:R-:W-:Y:S01]  /*0d10*/  UMOV UR5, URZ ;  /* 0x0000003f00057c82 */ /* 0x000fe20008000000 */
[----:B------:R-:W-:Y:S01]  /*0d20*/  @UP2 UIADD3 UR18, UR13, UR4, URZ ;  /* 0x000000040d122290 */ /* 0x000fe2000fffe03f */
[----:B------:R-:W-:-:S02]  /*0d30*/  ULDC UR11, c[0x0][0x10] ;  /* 0x00000400000b7ab9 */ /* 0x000fc40000000800 */
[----:B------:R-:W-:Y:S01]  /*0d40*/  UMOV UR4, UR15 ;  /* 0x0000000f00047c82 */ /* 0x000fe20008000000 */
[----:B------:R-:W-:Y:S02]  /*0d50*/  UIMAD.WIDE.U32 UR10, UR10, UR11, URZ ;  /* 0x0000000b0a0a72a5 */ /* 0x000fe4000f8e003f */
[----:B------:R-:W-:Y:S01]  /*0d60*/  @!UP2 UIMAD.WIDE.U32 UR4, UR8, UR16, UR4 ;  /* 0x000000100804a2a5 */ /* 0x000fe2000f8e0004 */
[----:B------:R-:W-:Y:S02]  /*0d70*/  ULDC UR13, c[0x0][0x14] ;  /* 0x00000500000d7ab9 */ /* 0x000fe40000000800 */
[----:B------:R-:W-:Y:S02]  /*0d80*/  UIMAD.WIDE.U32 UR52, UR10, UR13, URZ ;  /* 0x0000000d0a3472a5 */ /* 0x000fe4000f8e003f */
[----:B------:R-:W-:Y:S02]  /*0d90*/  UIMAD UR37, UR11, UR13, URZ ;  /* 0x0000000d0b2572a4 */ /* 0x000fe4000f8e023f */
[----:B------:R-:W-:Y:S01]  /*0da0*/  @!UP2 UMOV UR12, UR4 ;  /* 0x00000004000cac82 */ /* 0x000fe20008000000 */
[----:B------:R-:W-:Y:S01]  /*0db0*/  @!UP2 UMOV UR18, UR5 ;  /* 0x000000050012ac82 */ /* 0x000fe20008000000 */
[----:B------:R-:W-:-:S02]  /*0dc0*/  UIADD3 UR37, UR53, UR37, URZ ;  /* 0x0000002535257290 */ /* 0x000fc4000fffe03f */
[----:B------:R-:W-:-:S04]  /*0dd0*/  UIADD3 UR4, UP1, UR12, UR52, URZ ;  /* 0x000000340c047290 */ /* 0x000fc8000ff3e03f */
[----:B------:R-:W-:Y:S02]  /*0de0*/  UIADD3.X UR5, UR18, UR37, URZ, UP1, !UPT ;  /* 0x0000002512057290 */ /* 0x000fe40008ffe43f */
[----:B------:R-:W-:Y:S02]  /*0df0*/  USEL UR4, UR4, UR12, !UP0 ;  /* 0x0000000c04047287 */ /* 0x000fe4000c000000 */
[----:B------:R-:W-:-:S04]  /*0e00*/  USEL UR5, UR5, UR18, !UP0 ;  /* 0x0000001205057287 */ /* 0x000fc8000c000000 */
[----:B0-----:R-:W-:Y:S01]  /*0e10*/  ISETP.LE.U32.AND P0, PT, R6, UR4, PT ;  /* 0x0000000406007c0c */ /* 0x001fe2000bf03070 */
[----:B------:R-:W-:Y:S02]  /*0e20*/  IMAD.U32 R16, RZ, RZ, UR4 ;  /* 0x00000004ff107e24 */ /* 0x000fe4000f8e00ff */
[----:B------:R-:W-:Y:S02]  /*0e30*/  IMAD.U32 R0, RZ, RZ, UR5 ;  /* 0x00000005ff007e24 */ /* 0x000fe4000f8e00ff */
[----:B------:R-:W-:-:S03]  /*0e40*/  IMAD.U32 R17, RZ, RZ, UR5 ;  /* 0x00000005ff117e24 */ /* 0x000fc6000f8e00ff */
[----:B------:R-:W-:Y:S02]  /*0e50*/  ISETP.GE.U32.AND.EX P0, PT, R0, R7, PT, P0 ;  /* 0x000000070000720c */ /* 0x000fe40003f06100 */
[----:B------:R-:W-:-:S11]  /*0e60*/  PRMT R0, RZ, 0x7610, R0 ;  /* 0x00007610ff007816 */ /* 0x000fd60000000000 */
[----:B------:R-:W-:Y:S05]  /*0e70*/  @P0 BRA `(.L_x_11) ;  /* 0x0000000400500947 */ /* 0x000fea0003800000 */
[----:B------:R-:W-:Y:S01]  /*0e80*/  ULDC.64 UR18, c[0x0][0x628] ;  /* 0x00018a0000127ab9 */ /* 0x000fe20000000a00 */
[C---:B------:R-:W-:Y:S01]  /*0e90*/  R2UR UR20, R16.reuse ;  /* 0x00000000101472ca */ /* 0x040fe200000e0000 */
[----:B------:R-:W-:Y:S01]  /*0ea0*/  ULDC UR16, c[0x0][0x630] ;  /* 0x00018c0000107ab9 */ /* 0x000fe20000000800 */
[----:B------:R-:W-:Y:S02]  /*0eb0*/  ISETP.NE.U32.AND P0, PT, RZ, UR18, PT ;  /* 0x00000012ff007c0c */ /* 0x000fe4000bf05070 */
[----:B------:R-:W-:Y:S02]  /*0ec0*/  R2UR UR4, R16 ;  /* 0x00000000100472ca */ /* 0x000fe400000e0000 */
[----:B------:R-:W-:Y:S02]  /*0ed0*/  ISETP.NE.AND.EX P0, PT, RZ, UR19, PT, P0 ;  /* 0x00000013ff007c0c */ /* 0x000fe4000bf05300 */
[----:B------:R-:W-:-:S11]  /*0ee0*/  R2UR UR5, R17 ;  /* 0x00000000110572ca */ /* 0x000fd600000e0000 */
[----:B------:R-:W-:Y:S05]  /*0ef0*/  @!P0 BRA `(.L_x_12) ;  /* 0x0000000000308947 */ /* 0x000fea0003800000 */
[----:B------:R-:W-:Y:S01]  /*0f00*/  R2UR UR4, R16 ;  /* 0x00000000100472ca */ /* 0x000fe200000e0000 */
[----:B------:R-:W-:Y:S01]  /*0f10*/  ULDC UR12, c[0x0][0x634] ;  /* 0x00018d00000c7ab9 */ /* 0x000fe20000000800 */
[----:B------:R-:W-:-:S11]  /*0f20*/  R2UR UR15, R17 ;  /* 0x00000000110f72ca */ /* 0x000fd600000e0000 */
[----:B------:R-:W-:-:S04]  /*0f30*/  UIADD3 UR12, UP1, UR4, UR12, URZ ;  /* 0x0000000c040c7290 */ /* 0x000fc8000ff3e03f */
[----:B------:R-:W-:-:S04]  /*0f40*/  UIADD3.X UR15, URZ, UR15, URZ, UP1, !UPT ;  /* 0x0000000f3f0f7290 */ /* 0x000fc80008ffe43f */
[----:B------:R-:W-:-:S04]  /*0f50*/  UIMAD.WIDE.U32 UR4, UR15, UR18, URZ ;  /* 0x000000120f0472a5 */ /* 0x000fc8000f8e003f */
[----:B------:R-:W-:Y:S02]  /*0f60*/  UIMAD.WIDE.U32 UR10, UP1, UR12, UR19, UR4 ;  /* 0x000000130c0a72a5 */ /* 0x000fe4000f820004 */
[----:B------:R-:W-:Y:S02]  /*0f70*/  UIMAD.WIDE.U32 UR4, UR12, UR18, URZ ;  /* 0x000000120c0472a5 */ /* 0x000fe4000f8e003f */
[----:B------:R-:W-:Y:S02]  /*0f80*/  UIADD3.X UR13, URZ, URZ, URZ, UP1, !UPT ;  /* 0x0000003f3f0d7290 */ /* 0x000fe40008ffe43f */
[----:B------:R-:W-:Y:S01]  /*0f90*/  UIADD3 URZ, UP1, UR5, UR10, URZ ;  /* 0x0000000a053f7290 */ /* 0x000fe2000ff3e03f */
[----:B------:R-:W-:-:S03]  /*0fa0*/  UMOV UR12, UR11 ;  /* 0x0000000b000c7c82 */ /* 0x000fc60008000000 */
[----:B------:R-:W-:-:S12]  /*0fb0*/  UIMAD.WIDE.U32.X UR4, UR15, UR19, UR12, UP1 ;  /* 0x000000130f0472a5 */ /* 0x000fd800088e040c */
.L_x_12:
[----:B------:R-:W-:Y:S01]  /*0fc0*/  USHF.R.U64 UR4, UR4, UR16, UR5 ;  /* 0x0000001004047299 */ /* 0x000fe20008001205 */
[----:B------:R-:W-:Y:S01]  /*0fd0*/  R2UR UR11, R17 ;  /* 0x00000000110b72ca */ /* 0x000fe200000e0000 */
[----:B------:R-:W-:Y:S02]  /*0fe0*/  USHF.R.U32.HI UR5, URZ, UR16, UR5 ;  /* 0x000000103f057299 */ /* 0x000fe40008011605 */
[----:B------:R-:W-:Y:S01]  /*0ff0*/  UIADD3 UR12, UP1, URZ, -UR4, URZ ;  /* 0x800000043f0c7290 */ /* 0x000fe2000ff3e03f */
[----:B------:R-:W-:Y:S01]  /*1000*/  ULDC.64 UR18, c[0x0][0x620] ;  /* 0x0001880000127ab9 */ /* 0x000fe20000000a00 */
[----:B------:R-:W-:Y:S02]  /*1010*/  UISETP.NE.AND UP2, UPT, UR38, URZ, UPT ;  /* 0x0000003f2600728c */ /* 0x000fe4000bf45270 */
[----:B------:R-:W-:Y:S01]  /*1020*/  UIADD3.X UR5, URZ, ~UR5, URZ, UP1, !UPT ;  /* 0x800000053f057290 */ /* 0x000fe20008ffe43f */
[----:B------:R-:W-:Y:S01]  /*1030*/  UMOV UR10, UR20 ;  /* 0x00000014000a7c82 */ /* 0x000fe20008000000 */
[----:B------:R-:W-:-:S02]  /*1040*/  ULDC UR13, c[0x0][0x618] ;  /* 0x00018600000d7ab9 */ /* 0x000fc40000000800 */
[----:B------:R-:W-:Y:S02]  /*1050*/  UIMAD UR5, UR5, UR18, URZ ;  /* 0x00000012050572a4 */ /* 0x000fe4000f8e023f */
[----:B------:R-:W-:Y:S02]  /*1060*/  UIMAD.WIDE.U32 UR10, UR12, UR18, UR10 ;  /* 0x000000120c0a72a5 */ /* 0x000fe4000f8e000a */
[----:B------:R-:W-:Y:S02]  /*1070*/  UIMAD UR12, UR12, UR19, UR5 ;  /* 0x000000130c0c72a4 */ /* 0x000fe4000f8e0205 */
[----:B------:R-:W-:Y:S02]  /*1080*/  @UP2 UIMAD UR7, UR17, UR9, UR8 ;  /* 0x00000009110722a4 */ /* 0x000fe4000f8e0208 */
[----:B------:R-:W-:Y:S01]  /*1090*/  UIADD3 UR11, UR11, UR12, URZ ;  /* 0x0000000c0b0b7290 */ /* 0x000fe2000fffe03f */
[----:B------:R-:W-:Y:S01]  /*10a0*/  ULDC.64 UR8, c[0x0][0x640] ;  /* 0x0001900000087ab9 */ /* 0x000fe20000000a00 */
[----:B------:R-:W-:-:S02]  /*10b0*/  ULDC UR15, c[0x0][0x608] ;  /* 0x00018200000f7ab9 */ /* 0x000fc40000000800 */
[----:B------:R-:W-:Y:S01]  /*10c0*/  USHF.R.U64 UR20, UR10, UR13, UR11 ;  /* 0x0000000d0a147299 */ /* 0x000fe2000800120b */
[----:B------:R-:W-:Y:S01]  /*10d0*/  ISETP.NE.U32.AND P0, PT, RZ, UR8, PT ;  /* 0x00000008ff007c0c */ /* 0x000fe2000bf05070 */
[----:B------:R-:W-:Y:S01]  /*10e0*/  USHF.R.U32.HI UR11, URZ, UR13, UR11 ;  /* 0x0000000d3f0b7299 */ /* 0x000fe2000801160b */
[----:B------:R-:W-:Y:S02]  /*10f0*/  ULDC UR21, c[0x0][0x658] ;  /* 0x0001960000157ab9 */ /* 0x000fe40000000800 */
[----:B------:R-:W-:Y:S01]  /*1100*/  ISETP.NE.AND.EX P0, PT, RZ, UR9, PT, P0 ;  /* 0x00000009ff007c0c */ /* 0x000fe2000bf05300 */
[----:B------:R-:W-:Y:S02]  /*1110*/  USHF.R.U64 UR25, UR20, UR15, UR11 ;  /* 0x0000000f14197299 */ /* 0x000fe4000800120b */
[----:B------:R-:W-:Y:S01]  /*1120*/  USHF.R.U32.HI UR11, URZ, UR15, UR11 ;  /* 0x0000000f3f0b7299 */ /* 0x000fe2000801160b */
[----:B------:R-:W-:Y:S01]  /*1130*/  UMOV UR10, 0xffffffff ;  /* 0xffffffff000a7882 */ /* 0x000fe20000000000 */
[----:B------:R-:W-:Y:S01]  /*1140*/  ULDC UR5, c[0x0][0x600] ;  /* 0x0001800000057ab9 */ /* 0x000fe20000000800 */
[----:B------:R-:W-:-:S02]  /*1150*/  USHF.L.U32 UR10, UR10, UR21, URZ ;  /* 0x000000150a0a7299 */ /* 0x000fc4000800063f */
[----:B------:R-:W-:Y:S02]  /*1160*/  USHF.R.U64 UR26, UR25, UR21, UR11 ;  /* 0x00000015191a7299 */ /* 0x000fe4000800120b */
[----:B------:R-:W-:Y:S02]  /*1170*/  ULOP3.LUT UR15, URZ, UR10, URZ, 0x33, !UPT ;  /* 0x0000000a3f0f7292 */ /* 0x000fe4000f8e333f */
[----:B------:R-:W-:Y:S02]  /*1180*/  UIADD3 UR19, UR5, -0x1, URZ ;  /* 0xffffffff05137890 */ /* 0x000fe4000fffe03f */
[----:B------:R-:W-:Y:S01]  /*1190*/  USHF.R.U32.HI UR11, URZ, UR21, UR11 ;  /* 0x000000153f0b7299 */ /* 0x000fe2000801160b */
[----:B------:R-:W-:Y:S01]  /*11a0*/  ULDC UR22, c[0x0][0x648] ;  /* 0x0001920000167ab9 */ /* 0x000fe20000000800 */
[----:B------:R-:W-:Y:S01]  /*11b0*/  ULDC UR23, c[0x0][0x638] ;  /* 0x00018e0000177ab9 */ /* 0x000fe20000000800 */
[----:B------:R-:W-:Y:S01]  /*11c0*/  UMOV UR24, 0x1 ;  /* 0x0000000100187882 */ /* 0x000fe20000000000 */
[----:B------:R-:W-:Y:S01]  /*11d0*/  UMOV UR10, UR26 ;  /* 0x0000001a000a7c82 */ /* 0x000fe20008000000 */
[----:B------:R-:W-:Y:S07]  /*11e0*/  @!P0 BRA `(.L_x_13) ;  /* 0x0000000000308947 */ /* 0x000fee0003800000 */
[----:B------:R-:W-:Y:S02]  /*11f0*/  ULDC UR16, c[0x0][0x64c] ;  /* 0x0001930000107ab9 */ /* 0x000fe40000000800 */
        /* <DEDUP_REMOVED lines=8> */
[----:B------:R-:W-:-:S07]  /*1280*/  UIMAD.WIDE.U32.X UR8, UR18, UR9, UR16, UP1 ;  /* 0x00000009120872a5 */ /* 0x000fce00088e0410 */
[----:B------:R-:W-:Y:S01]  /*1290*/  UMOV UR10, UR8 ;  /* 0x00000008000a7c82 */ /* 0x000fe20008000000 */
[----:B------:R-:W-:-:S05]  /*12a0*/  UMOV UR11, UR9 ;  /* 0x00000009000b7c82 */ /* 0x000fca0008000000 */
.L_x_13:
[----:B------:R-:W-:Y:S01]  /*12b0*/  USHF.R.U64 UR9, UR10, UR22, UR11 ;  /* 0x000000160a097299 */ /* 0x000fe2000800120b */
[----:B------:R-:W-:Y:S01]  /*12c0*/  IMAD.MOV.U32 R0, RZ, RZ, 0x1 ;  /* 0x00000001ff007424 */ /* 0x000fe200078e00ff */
[----:B------:R-:W-:Y:S01]  /*12d0*/  USHF.L.U32 UR8, UR24, UR21, URZ ;  /* 0x0000001518087299 */ /* 0x000fe2000800063f */
[----:B------:R-:W-:Y:S01]  /*12e0*/  IMAD.U32 R19, RZ, RZ, UR4 ;  /* 0x00000004ff137e24 */ /* 0x000fe2000f8e00ff */
[----:B------:R-:W-:Y:S02]  /*12f0*/  ULOP3.LUT UR15, UR25, UR15, URZ, 0xc0, !UPT ;  /* 0x0000000f190f7292 */ /* 0x000fe4000f8ec03f */
[----:B------:R-:W-:Y:S02]  /*1300*/  UIADD3 UR10, -UR9, URZ, URZ ;  /* 0x0000003f090a7290 */ /* 0x000fe4000fffe13f */
[----:B------:R-:W-:Y:S02]  /*1310*/  UIMAD UR15, UR8, UR9, UR15 ;  /* 0x00000009080f72a4 */ /* 0x000fe4000f8e020f */
[----:B------:R-:W-:-:S02]  /*1320*/  ULOP3.LUT UR19, UR20, UR19, URZ, 0xc0, !UPT ;  /* 0x0000001314137292 */ /* 0x000fc4000f8ec03f */
[----:B------:R-:W-:Y:S01]  /*1330*/  UIMAD UR8, UR10, UR23, UR26 ;  /* 0x000000170a0872a4 */ /* 0x000fe2000f8e021a */
[----:B------:R-:W-:Y:S01]  /*1340*/  ULDC UR9, c[0x0][0x610] ;  /* 0x0001840000097ab9 */ /* 0x000fe20000000800 */
[----:B------:R-:W-:Y:S02]  /*1350*/  UISETP.NE.AND UP1, UPT, UR38, URZ, UPT ;  /* 0x0000003f2600728c */ /* 0x000fe4000bf25270 */
[----:B------:R-:W-:Y:S02]  /*1360*/  UIMAD UR7, UR15, UR9, UR7 ;  /* 0x000000090f0772a4 */ /* 0x000fe4000f8e0207 */
[----:B------:R-:W-:-:S04]  /*1370*/  UIMAD UR8, UR8, UR5, UR19 ;  /* 0x00000005080872a4 */ /* 0x000fc8000f8e0213 */
[----:B------:R-:W-:Y:S02]  /*1380*/  USEL UR5, UR8, UR7, !UP1 ;  /* 0x0000000708057287 */ /* 0x000fe4000c800000 */
[----:B------:R-:W-:-:S04]  /*1390*/  USEL UR7, UR7, UR8, !UP1 ;  /* 0x0000000807077287 */ /* 0x000fc8000c800000 */
[----:B------:R-:W-:Y:S02]  /*13a0*/  IMAD.U32 R2, RZ, RZ, UR5 ;  /* 0x00000005ff027e24 */ /* 0x000fe4000f8e00ff */
[----:B------:R-:W-:-:S07]  /*13b0*/  IMAD.U32 R18, RZ, RZ, UR7 ;  /* 0x00000007ff127e24 */ /* 0x000fce000f8e00ff */
.L_x_11:
[----:B------:R-:W-:Y:S05]  /*13c0*/  @!P1 BRA `(.L_x_14) ;  /* 0x00000000000c9947 */ /* 0x000fea0003800000 */
[----:B------:R-:W-:Y:S01]  /*13d0*/  UCGABAR_WAIT ;  /* 0x0000000000007dc7 */ /* 0x000fe20008000000 */
[----:B------:R-:W-:Y:S01]  /*13e0*/  CCTL.IVALL ;  /* 0x00000000ff00798f */ /* 0x000fe20002000000 */
[----:B------:R-:W-:Y:S05]  /*13f0*/  BRA `(.L_x_15) ;  /* 0x0000000000047947 */ /* 0x000fea0003800000 */
.L_x_14:
[----:B------:R-:W-:Y:S06]  /*1400*/  BAR.SYNC.DEFER_BLOCKING 0x0 ;  /* 0x0000000000007b1d */ /* 0x000fec0000010000 */
.L_x_15:
[----:B------:R-:W-:Y:S02]  /*1410*/  ULDC UR4, c[0x0][0x28c] ;  /* 0x0000a30000047ab9 */ /* 0x000fe40000000800 */
[----:B------:R-:W-:-:S04]  /*1420*/  UIADD3 UR4, UR4, 0x3f, URZ ;  /* 0x0000003f04047890 */ /* 0x000fc8000fffe03f */
[----:B------:R-:W-:-:S04]  /*1430*/  USHF.R.S32.HI UR5, URZ, 0x1f, UR4 ;  /* 0x0000001f3f057899 */ /* 0x000fc80008011404 */
[----:B------:R-:W-:-:S04]  /*1440*/  ULEA.HI UR5, UR5, UR4, URZ, 0x6 ;  /* 0x0000000405057291 */ /* 0x000fc8000f8f303f */
[----:B------:R-:W-:Y:S01]  /*1450*/  USHF.R.S32.HI UR39, URZ, 0x6, UR5 ;  /* 0x000000063f277899 */ /* 0x000fe20008011405 */
[----:B------:R-:W-:Y:S11]  /*1460*/  @!P2 BRA `(.L_x_16) ;  /* 0x0000005400b8a947 */ /* 0x000ff60003800000 */
[----:B------:R-:W-:-:S06]  /*1470*/  UISETP.GT.U32.AND UP1, UPT, UR14, 0x1, UPT ;  /* 0x000000010e00788c */ /* 0x000fcc000bf24070 */
[----:B------:R-:W-:-:S13]  /*1480*/  PLOP3.LUT P0, PT, PT, PT, UP1, 0x80, 0x0 ;  /* 0x000000000000781c */ /* 0x000fda0003f0f018 */
[----:B------:R-:W-:Y:S05]  /*1490*/  @P0 EXIT ;  /* 0x000000000000094d */ /* 0x000fea0003800000 */
.L_x_17:
[----:B------:R-:W-:-:S08]  /*14a0*/  NOP ;  /* 0x0000000000007918 */ /* 0x000fd00000000000 */
[----:B------:R-:W0:Y:S02]  /*14b0*/  USETMAXREG.TRY_ALLOC.CTAPOOL UP1, 0xe8 ;  /* 0x000000e8000079c8 */ /* 0x000e240008020600 */
[----:B0-----:R-:W-:-:S13]  /*14c0*/  PLOP3.LUT P0, PT, PT, PT, UP1, 0x80, 0x0 ;  /* 0x000000000000781c */ /* 0x001fda0003f0f018 */
[----:B------:R-:W-:Y:S05]  /*14d0*/  @!P0 BRA `(.L_x_17) ;  /* 0xfffffffc00f08947 */ /* 0x000fea000383ffff */
[----:B------:R-:W-:-:S13]  /*14e0*/  LOP3.LUT P0, RZ, R0, 0xff, RZ, 0xc0, !PT ;  /* 0x000000ff00ff7812 */ /* 0x000fda000780c0ff */
[----:B------:R-:W-:Y:S05]  /*14f0*/  @!P0 EXIT ;  /* 0x000000000000894d */ /* 0x000fea0003800000 */
[----:B------:R-:W0:Y:S01]  /*1500*/  S2UR UR5, SR_CgaCtaId ;  /* 0x00000000000579c3 */ /* 0x000e220000008800 */
[CC--:B------:R-:W-:Y:S01]  /*1510*/  LEA.HI R0, R9.reuse, R4.reuse, RZ, 0x2 ;  /* 0x0000000409007211 */ /* 0x0c0fe200078f10ff */
[----:B------:R-:W-:Y:S01]  /*1520*/  UMOV UR42, 0x400 ;  /* 0x00000400002a7882 */ /* 0x000fe20000000000 */
[----:B------:R-:W-:Y:S01]  /*1530*/  LEA.HI R9, R9, R4, RZ, 0x5 ;  /* 0x0000000409097211 */ /* 0x000fe200078f28ff */
[----:B------:R-:W-:Y:S01]  /*1540*/  USHF.R.U32.HI UR4, URZ, 0x2, UR39 ;  /* 0x000000023f047899 */ /* 0x000fe20008011627 */
[--C-:B------:R-:W-:Y:S01]  /*1550*/  SHF.R.S32.HI R90, RZ, 0x2, R0.reuse ;  /* 0x00000002ff5a7819 */ /* 0x100fe20000011400 */
[----:B------:R-:W-:Y:S01]  /*1560*/  ULOP3.LUT UR45, UR39, 0x3, URZ, 0xc0, !UPT ;  /* 0x00000003272d7892 */ /* 0x000fe2000f8ec03f */
[----:B------:R-:W-:Y:S01]  /*1570*/  SHF.R.S32.HI R3, RZ, 0x1f, R0 ;  /* 0x0000001fff037819 */ /* 0x000fe20000011400 */
[----:B------:R-:W1:Y:S01]  /*1580*/  LDC.64 R6, c[0x0][0x5c8] ;  /* 0x00017200ff067b82 */ /* 0x000e620000000a00 */
[----:B------:R-:W-:Y:S01]  /*1590*/  SHF.R.S32.HI R9, RZ, 0x5, R9 ;  /* 0x00000005ff097819 */ /* 0x000fe20000011409 */
[----:B------:R-:W-:Y:S01]  /*15a0*/  UISETP.LT.AND UP1, UPT, UR39, 0x1, UPT ;  /* 0x000000012700788c */ /* 0x000fe2000bf21270 */
[----:B------:R-:W-:Y:S01]  /*15b0*/  LEA.HI R3, R3, R90, RZ, 0x3 ;  /* 0x0000005a03037211 */ /* 0x000fe200078f18ff */
[----:B------:R-:W-:Y:S01]  /*15c0*/  ULOP3.LUT UR4, UR4, 0x1, URZ, 0xc0, !UPT ;  /* 0x0000000104047892 */ /* 0x000fe2000f8ec03f */
[----:B------:R-:W-:-:S02]  /*15d0*/  ULDC UR44, c[0x0][0x658] ;  /* 0x00019600002c7ab9 */ /* 0x000fc40000000800 */
[----:B------:R-:W-:Y:S01]  /*15e0*/  LOP3.LUT R3, R3, 0xfffffff8, RZ, 0xc0, !PT ;  /* 0xfffffff803037812 */ /* 0x000fe200078ec0ff */
[----:B------:R-:W2:Y:S01]  /*15f0*/  LDC R96, c[0x0][0x288] ;  /* 0x0000a200ff607b82 */ /* 0x000ea20000000800 */
[----:B------:R-:W-:Y:S01]  /*1600*/  UMOV UR6, 0xffffffff ;  /* 0xffffffff00067882 */ /* 0x000fe20000000000 */
[----:B------:R-:W-:Y:S01]  /*1610*/  ULDC UR8, c[0x0][0x284] ;  /* 0x0000a10000087ab9 */ /* 0x000fe20000000800 */
[----:B------:R-:W-:Y:S01]  /*1620*/  USEL UR45, UR45, URZ, !UP0 ;  /* 0x0000003f2d2d7287 */ /* 0x000fe2000c000000 */
[----:B------:R-:W-:Y:S01]  /*1630*/  IMAD.IADD R90, R90, 0x1, -R3 ;  /* 0x000000015a5a7824 */ /* 0x000fe200078e0a03 */
[----:B------:R-:W-:Y:S01]  /*1640*/  LOP3.LUT R3, R0, 0xfffffffc, RZ, 0xc0, !PT ;  /* 0xfffffffc00037812 */ /* 0x000fe200078ec0ff */
[----:B------:R-:W-:Y:S01]  /*1650*/  VIADD R0, R5, 0xffffffff ;  /* 0xffffffff05007836 */ /* 0x000fe20000000000 */
[----:B------:R-:W-:Y:S01]  /*1660*/  USEL UR46, UR39, 0x1, UP1 ;  /* 0x00000001272e7887 */ /* 0x000fe20008800000 */
[--C-:B------:R-:W-:Y:S01]  /*1670*/  IMAD R99, R9, -0x10, -R90.reuse ;  /* 0xfffffff009637824 */ /* 0x100fe200078e0a5a */
[----:B0-----:R-:W-:Y:S01]  /*1680*/  ULEA UR42, UR5, UR42, 0x18 ;  /* 0x0000002a052a7291 */ /* 0x001fe2000f8ec03f */
[----:B------:R-:W-:Y:S01]  /*1690*/  IMAD.IADD R3, R4, 0x1, -R3 ;  /* 0x0000000104037824 */ /* 0x000fe200078e0a03 */
[C---:B------:R-:W-:Y:S01]  /*16a0*/  ISETP.NE.AND P0, PT, R0.reuse, RZ, PT ;  /* 0x000000ff0000720c */ /* 0x040fe20003f05270 */
[----:B------:R-:W-:Y:S01]  /*16b0*/  IMAD.SHL.U32 R0, R0, 0x8, RZ ;  /* 0x0000000800007824 */ /* 0x000fe200078e00ff */
[----:B------:R-:W-:Y:S01]  /*16c0*/  UIADD3 UR50, UR42, 0x50, URZ ;  /* 0x000000502a327890 */ /* 0x000fe2000fffe03f */
[--C-:B------:R-:W-:Y:S01]  /*16d0*/  SHF.R.S32.HI R91, RZ, 0x1f, R90.reuse ;  /* 0x0000001fff5b7819 */ /* 0x100fe2000001145a */
[----:B------:R-:W-:Y:S01]  /*16e0*/  IMAD.SHL.U32 R92, R3, 0x2, RZ ;  /* 0x00000002035c7824 */ /* 0x000fe200078e00ff */
[----:B------:R-:W-:Y:S01]  /*16f0*/  USHF.L.U32 UR6, UR6, UR44, URZ ;  /* 0x0000002c06067299 */ /* 0x000fe2000800063f */
[----:B------:R-:W-:Y:S01]  /*1700*/  LOP3.LUT R0, R0, 0x8, RZ, 0xc0, !PT ;  /* 0x0000000800007812 */ /* 0x000fe200078ec0ff */
[----:B------:R-:W-:Y:S01]  /*1710*/  UISETP.EQ.U32.AND UP0, UPT, UR4, 0x1, !UP0 ;  /* 0x000000010400788c */ /* 0x000fe2000c702070 */
[----:B------:R-:W-:Y:S01]  /*1720*/  IMAD.WIDE R90, R9, 0x10, R90 ;  /* 0x00000010095a7825 */ /* 0x000fe200078e025a */
[C---:B-1----:R-:W-:Y:S01]  /*1730*/  SHF.L.U64.HI R94, R6.reuse, 0x3, R7 ;  /* 0x00000003065e7819 */ /* 0x042fe20000010207 */
[----:B------:R-:W-:Y:S01]  /*1740*/  ULDC UR43, c[0x0][0x600] ;  /* 0x00018000002b7ab9 */ /* 0x000fe20000000800 */
[----:B------:R-:W-:Y:S01]  /*1750*/  SEL R100, RZ, 0x1, P0 ;  /* 0x00000001ff647807 */ /* 0x000fe20000000000 */
[----:B------:R-:W-:Y:S01]  /*1760*/  IMAD.SHL.U32 R95, R6, 0x8, RZ ;  /* 0x00000008065f7824 */ /* 0x000fe200078e00ff */
[----:B------:R-:W-:Y:S01]  /*1770*/  LEA R97, R5, UR50, 0x3 ;  /* 0x0000003205617c11 */ /* 0x000fe2000f8e18ff */
[----:B--2---:R-:W-:Y:S01]  /*1780*/  IMAD R96, R3, -0x2, R96 ;  /* 0xfffffffe03607824 */ /* 0x004fe200078e0260 */
[C---:B------:R-:W-:Y:S01]  /*1790*/  LOP3.LUT R101, R0.reuse, 0x8, RZ, 0x3c, !PT ;  /* 0x0000000800657812 */ /* 0x040fe200078e3cff */
[----:B------:R-:W-:Y:S01]  /*17a0*/  VIADD R99, R99, UR8 ;  /* 0x0000000863637c36 */ /* 0x000fe20008000000 */
[----:B------:R-:W-:Y:S01]  /*17b0*/  LOP3.LUT R98, R0, 0x18, RZ, 0x3c, !PT ;  /* 0x0000001800627812 */ /* 0x000fe200078e3cff */
[----:B------:R-:W-:Y:S01]  /*17c0*/  UMOV UR7, 0x1 ;  /* 0x0000000100077882 */ /* 0x000fe20000000000 */
[----:B------:R-:W-:Y:S01]  /*17d0*/  SHF.R.S32.HI R93, RZ, 0x1f, R92 ;  /* 0x0000001fff5d7819 */ /* 0x000fe2000001145c */
[----:B------:R-:W-:-:S02]  /*17e0*/  ULOP3.LUT UR49, UR36, 0x1, URZ, 0xfc, !UPT ;  /* 0x0000000124317892 */ /* 0x000fc4000f8efc3f */
[----:B------:R-:W-:Y:S02]  /*17f0*/  USHF.L.U32 UR40, UR39, 0x1, URZ ;  /* 0x0000000127287899 */ /* 0x000fe4000800063f */
[----:B------:R-:W-:Y:S02]  /*1800*/  USHF.L.U64.HI UR41, UR52, 0x1, UR37 ;  /* 0x0000000134297899 */ /* 0x000fe40008010225 */
[----:B------:R-:W-:Y:S02]  /*1810*/  UIADD3 UR43, UR43, -0x1, URZ ;  /* 0xffffffff2b2b7890 */ /* 0x000fe4000fffe03f */
[----:B------:R-:W-:Y:S02]  /*1820*/  USHF.L.U32 UR44, UR7, UR44, URZ ;  /* 0x0000002c072c7299 */ /* 0x000fe4000800063f */
[----:B------:R-:W-:Y:S02]  /*1830*/  UIADD3 UR46, -UR46, UR39, URZ ;  /* 0x000000272e2e7290 */ /* 0x000fe4000fffe13f */
[----:B------:R-:W-:-:S02]  /*1840*/  ULOP3.LUT UR47, URZ, UR6, URZ, 0x33, !UPT ;  /* 0x000000063f2f7292 */ /* 0x000fc4000f8e333f */
[----:B------:R-:W-:-:S12]  /*1850*/  USEL UR48, URZ, 0x1, !UP0 ;  /* 0x000000013f307887 */ /* 0x000fd8000c000000 */
.L_x_165:
[----:B------:R-:W-:-:S04]  /*1860*/  SHF.L.U32 R0, R100, 0x1f, RZ ;  /* 0x0000001f64007819 */ /* 0x000fc800000006ff */
[----:B------:R-:W0:Y:S02]  /*1870*/  SYNCS.PHASECHK.TRANS64.TRYWAIT P0, [R97+URZ+-0x8], R0 ;  /* 0xfffff800610075a7 */ /* 0x000e24000800017f */
[----:B012345:R-:W-:Y:S05]  /*1880*/  @!P0 BRA `(.L_x_18) ;  /* 0x0000006000b88947 */ /* 0x03ffea0003800000 */
.L_x_187:
[----:B------:R-:W-:Y:S02]  /*1890*/  ULDC UR4, c[0x0][0x28c] ;  /* 0x0000a30000047ab9 */ /* 0x000fe40000000800 */
[----:B------:R-:W-:-:S13]  /*18a0*/  ISETP.LT.AND P0, PT, RZ, UR4, PT ;  /* 0x00000004ff007c0c */ /* 0x000fda000bf01270 */
[----:B------:R-:W-:Y:S05]  /*18b0*/  @P0 BRA `(.L_x_19) ;  /* 0x0000000000400947 */ /* 0x000fea0003800000 */
[----:B0-----:R-:W-:Y:S01]  /*18c0*/  MOV R0, 0x0 ;  /* 0x0000000000007802 */ /* 0x001fe20000000f00 */
[----:B------:R-:W-:Y:S01]  /*18d0*/  ULDC.64 UR4, c[0x4][0x68] ;  /* 0x01001a0000047ab9 */ /* 0x000fe20000000a00 */
[----:B------:R-:W-:Y:S01]  /*18e0*/  ULDC.64 UR6, c[0x4][0x8] ;  /* 0x0100020000067ab9 */ /* 0x000fe20000000a00 */
[----:B------:R-:W-:Y:S01]  /*18f0*/  IMAD.U32 R4, RZ, RZ, UR4 ;  /* 0x00000004ff047e24 */ /* 0x000fe2000f8e00ff */
[----:B------:R0:W1:Y:S01]  /*1900*/  LDC.64 R14, c[0x4][R0] ;  /* 0x01000000000e7b82 */ /* 0x0000620000000a00 */
[----:B------:R-:W-:Y:S01]  /*1910*/  IMAD.U32 R5, RZ, RZ, UR5 ;  /* 0x00000005ff057e24 */ /* 0x000fe2000f8e00ff */
[----:B------:R-:W-:Y:S01]  /*1920*/  ULDC.64 UR4, c[0x4][0x70] ;  /* 0x01001c0000047ab9 */ /* 0x000fe20000000a00 */
[----:B------:R-:W-:Y:S02]  /*1930*/  IMAD.U32 R10, RZ, RZ, UR6 ;  /* 0x00000006ff0a7e24 */ /* 0x000fe4000f8e00ff */
[----:B------:R-:W-:Y:S02]  /*1940*/  IMAD.U32 R6, RZ, RZ, UR4 ;  /* 0x00000004ff067e24 */ /* 0x000fe4000f8e00ff */
[----:B------:R-:W-:-:S02]  /*1950*/  IMAD.U32 R7, RZ, RZ, UR5 ;  /* 0x00000005ff077e24 */ /* 0x000fc4000f8e00ff */
[----:B------:R-:W-:Y:S02]  /*1960*/  IMAD.U32 R11, RZ, RZ, UR7 ;  /* 0x00000007ff0b7e24 */ /* 0x000fe4000f8e00ff */
[----:B------:R-:W-:Y:S02]  /*1970*/  IMAD.MOV.U32 R8, RZ, RZ, 0x1e1 ;  /* 0x000001e1ff087424 */ /* 0x000fe400078e00ff */
[----:B------:R-:W-:Y:S02]  /*1980*/  IMAD.MOV.U32 R12, RZ, RZ, 0x1 ;  /* 0x00000001ff0c7424 */ /* 0x000fe400078e00ff */
[----:B0-----:R-:W-:-:S07]  /*1990*/  IMAD.MOV.U32 R13, RZ, RZ, RZ ;  /* 0x000000ffff0d7224 */ /* 0x001fce00078e00ff */
[----:B------:R-:W-:-:S07]  /*19a0*/  LEPC R20, `(.L_x_19) ;  /* 0x000000001014794e */ /* 0x000fce0000000000 */
[----:B-1---5:R-:W-:Y:S05]  /*19b0*/  CALL.ABS.NOINC R14 ;  /* 0x000000000e007343 */ /* 0x022fea0003c00000 */
.L_x_19:
[----:B0-----:R-:W-:-:S05]  /*19c0*/  IMAD.U32 R0, RZ, RZ, UR49 ;  /* 0x00000031ff007e24 */ /* 0x001fca000f8e00ff */
[----:B------:R-:W-:-:S13]  /*19d0*/  ISETP.NE.AND P0, PT, R0, 0x3, PT ;  /* 0x000000030000780c */ /* 0x000fda0003f05270 */
[----:B------:R-:W-:Y:S05]  /*19e0*/  @!P0 BRA `(.L_x_20) ;  /* 0x0000000000048947 */ /* 0x000fea0003800000 */
[----:B------:R-:W-:Y:S01]  /*19f0*/  BPT.TRAP 0x1 ;  /* 0x000000040000795c */ /* 0x000fe20000300000 */
.L_x_20:
[----:B------:R-:W-:Y:S02]  /*1a00*/  IMAD.U32 R3, RZ, RZ, UR45 ;  /* 0x0000002dff037e24 */ /* 0x000fe4000f8e00ff */
[----:B------:R-:W-:-:S03]  /*1a10*/  IMAD.U32 R0, RZ, RZ, UR48 ;  /* 0x00000030ff007e24 */ /* 0x000fc6000f8e00ff */
[----:B------:R-:W-:Y:S02]  /*1a20*/  LEA R3, R3, UR42, 0x3 ;  /* 0x0000002a03037c11 */ /* 0x000fe4000f8e18ff */
[----:B------:R-:W-:-:S04]  /*1a30*/  SHF.L.U32 R0, R0, 0x1f, RZ ;  /* 0x0000001f00007819 */ /* 0x000fc800000006ff */
[----:B------:R0:W1:Y:S01]  /*1a40*/  SYNCS.PHASECHK.TRANS64.TRYWAIT P1, [R3+URZ], R0 ;  /* 0x00000000030075a7 */ /* 0x000062000802017f */
[----:B------:R-:W-:Y:S05]  /*1a50*/  @!P0 BRA `(.L_x_21) ;  /* 0x0000000000048947 */ /* 0x000fea0003800000 */
[----:B------:R-:W-:Y:S01]  /*1a60*/  BPT.TRAP 0x1 ;  /* 0x000000040000795c */ /* 0x000fe20000300000 */
.L_x_21:
[----:B------:R-:W-:-:S05]  /*1a70*/  IMAD.U32 R4, RZ, RZ, UR46 ;  /* 0x0000002eff047e24 */ /* 0x000fca000f8e00ff */
[----:B------:R-:W-:Y:S01]  /*1a80*/  ISETP.GE.AND P2, PT, R4, 0x1, PT ;  /* 0x000000010400780c */ /* 0x000fe20003f46270 */
[----:B-1----:R-:W-:-:S12]  /*1a90*/  @P1 BRA `(.L_x_22) ;  /* 0x0000000000081947 */ /* 0x002fd80003800000 */
[----:B------:R-:W1:Y:S02]  /*1aa0*/  SYNCS.PHASECHK.TRANS64.TRYWAIT P1, [R3+URZ], R0 ;  /* 0x00000000030075a7 */ /* 0x000e64000802017f */
[----:B-1----:R-:W-:Y:S05]  /*1ab0*/  @!P1 BRA `(.L_x_23) ;  /* 0x0000006000409947 */ /* 0x002fea0003800000 */
.L_x_22:
[----:B------:R-:W-:Y:S05]  /*1ac0*/  WARPSYNC.ALL ;  /* 0x0000000000007948 */ /* 0x000fea0003800000 */
[----:B------:R-:W-:Y:S01]  /*1ad0*/  UIADD3 UR4, UR42, 0x180, URZ ;  /* 0x000001802a047890 */ /* 0x000fe2000fffe03f */
[----:B------:R-:W-:Y:S01]  /*1ae0*/  WARPGROUP.ARRIVE ;  /* 0x00000000000079c5 */ /* 0x000fe20000000000 */
[----:B------:R-:W-:Y:S02]  /*1af0*/  UIADD3 UR5, UR42, 0x8180, URZ ;  /* 0x000081802a057890 */ /* 0x000fe4000fffe03f */
[----:B------:R-:W-:Y:S02]  /*1b00*/  USHF.R.U32.HI UR4, URZ, 0x4, UR4 ;  /* 0x000000043f047899 */ /* 0x000fe40008011604 */
[----:B------:R-:W-:-:S02]  /*1b10*/  USHF.R.U32.HI UR5, URZ, 0x4, UR5 ;  /* 0x000000043f057899 */ /* 0x000fc40008011605 */
[----:B------:R-:W-:Y:S02]  /*1b20*/  ULOP3.LUT UR4, UR4, 0x3fff, URZ, 0xc0, !UPT ;  /* 0x00003fff04047892 */ /* 0x000fe4000f8ec03f */
[----:B------:R-:W-:Y:S02]  /*1b30*/  ULOP3.LUT UR5, UR5, 0x3fff, URZ, 0xc0, !UPT ;  /* 0x00003fff05057892 */ /* 0x000fe4000f8ec03f */
[----:B------:R-:W-:Y:S02]  /*1b40*/  ULOP3.LUT UR8, UR4, 0x10000, URZ, 0xfc, !UPT ;  /* 0x0001000004087892 */ /* 0x000fe4000f8efc3f */
[----:B------:R-:W-:Y:S02]  /*1b50*/  ULOP3.LUT UR9, UR5, 0x10000, URZ, 0xfc, !UPT ;  /* 0x0001000005097892 */ /* 0x000fe4000f8efc3f */
[----:B------:R-:W-:Y:S02]  /*1b60*/  ULEA UR10, UR45, UR8, 0x9 ;  /* 0x000000082d0a7291 */ /* 0x000fe4000f8e483f */
[----:B------:R-:W-:Y:S01]  /*1b70*/  ULEA UR11, UR45, UR9, 0xa ;  /* 0x000000092d0b7291 */ /* 0x000fe2000f8e503f */
[----:B------:R-:W-:Y:S01]  /*1b80*/  UMOV UR5, 0x40000040 ;  /* 0x4000004000057882 */ /* 0x000fe20000000000 */
[----:B------:R-:W-:-:S03]  /*1b90*/  UMOV UR7, 0x40000040 ;  /* 0x4000004000077882 */ /* 0x000fc60000000000 */
[----:B------:R-:W-:Y:S02]  /*1ba0*/  UMOV UR4, UR10 ;  /* 0x0000000a00047c82 */ /* 0x000fe40008000000 */
[----:B------:R-:W-:Y:S02]  /*1bb0*/  UMOV UR6, UR11 ;  /* 0x0000000b00067c82 */ /* 0x000fe40008000000 */
[----:B------:R-:W-:Y:S01]  /*1bc0*/  HGMMA.64x128x16.F32 R24, gdesc[UR4], RZ, !UPT, gsb0 ;  /* 0x01e00000041879f0 */ /* 0x000fe2000c0008ff */
[----:B------:R-:W-:Y:S02]  /*1bd0*/  UIADD3 UR4, UR10, 0x2, URZ ;  /* 0x000000020a047890 */ /* 0x000fe4000fffe03f */
[----:B------:R-:W-:Y:S01]  /*1be0*/  UIADD3 UR6, UR11, 0x2, URZ ;  /* 0x000000020b067890 */ /* 0x000fe2000fffe03f */
[----:B------:R-:W-:Y:S01]  /*1bf0*/  UMOV UR5, 0x40000040 ;  /* 0x4000004000057882 */ /* 0x000fe20000000000 */
[----:B------:R-:W-:Y:S01]  /*1c00*/  UMOV UR7, 0x40000040 ;  /* 0x4000004000077882 */ /* 0x000fe20000000000 */
[----:B------:R-:W-:-:S02]  /*1c10*/  WARPGROUP.DEPBAR.LE gsb0, 0x0 ;  /* 0x00008000000079c5 */ /* 0x000fc40000010000 */
[----:B------:R-:W-:-:S06]  /*1c20*/  WARPGROUP.ARRIVE ;  /* 0x00000000000079c5 */ /* 0x000fcc0000000000 */
[----:B------:R-:W-:Y:S01]  /*1c30*/  HGMMA.64x128x16.F32 R24, gdesc[UR4], R24, gsb0 ;  /* 0x01e00000041879f0 */ /* 0x000fe20008000818 */
[----:B------:R-:W-:Y:S02]  /*1c40*/  UIADD3 UR4, UR10, 0x4, URZ ;  /* 0x000000040a047890 */ /* 0x000fe4000fffe03f */
[----:B------:R-:W-:Y:S01]  /*1c50*/  UIADD3 UR6, UR11, 0x4, URZ ;  /* 0x000000040b067890 */ /* 0x000fe2000fffe03f */
[----:B------:R-:W-:Y:S01]  /*1c60*/  UMOV UR5, 0x40000040 ;  /* 0x4000004000057882 */ /* 0x000fe20000000000 */
[----:B------:R-:W-:Y:S01]  /*1c70*/  UMOV UR7, 0x40000040 ;  /* 0x4000004000077882 */ /* 0x000fe20000000000 */
[----:B------:R-:W-:Y:S02]  /*1c80*/  WARPGROUP.DEPBAR.LE gsb0, 0x0 ;  /* 0x00008000000079c5 */ /* 0x000fe40000010000 */
        /* <DEDUP_REMOVED lines=8> */
[----:B------:R-:W-:Y:S03]  /*1d10*/  HGMMA.64x128x16.F32 R24, gdesc[UR4], R24, gsb0 ;  /* 0x01e00000041879f0 */ /* 0x000fe60008000818 */
[----:B------:R-:W-:Y:S02]  /*1d20*/  WARPGROUP.DEPBAR.LE gsb0, 0x0 ;  /* 0x00008000000079c5 */ /* 0x000fe40000010000 */
[----:B------:R-:W-:Y:S05]  /*1d30*/  @!P2 BRA `(.L_x_24) ;  /* 0x000000040018a947 */ /* 0x000fea0003800000 */
[----:B------:R-:W-:Y:S01]  /*1d40*/  UIADD3 UR4, UR45, 0x1, URZ ;  /* 0x000000012d047890 */ /* 0x000fe2000fffe03f */
[----:B01----:R-:W-:Y:S02]  /*1d50*/  IMAD.U32 R0, RZ, RZ, UR46 ;  /* 0x0000002eff007e24 */ /* 0x003fe4000f8e00ff */
[----:B------:R-:W-:Y:S01]  /*1d60*/  IMAD.U32 R3, RZ, RZ, UR45 ;  /* 0x0000002dff037e24 */ /* 0x000fe2000f8e00ff */
[----:B------:R-:W-:-:S04]  /*1d70*/  UISETP.NE.AND UP0, UPT, UR4, 0x4, UPT ;  /* 0x000000040400788c */ /* 0x000fc8000bf05270 */
[----:B------:R-:W-:Y:S02]  /*1d80*/  USEL UR5, URZ, 0x1, UP0 ;  /* 0x000000013f057887 */ /* 0x000fe40008000000 */
[----:B------:R-:W-:Y:S02]  /*1d90*/  USEL UR10, UR4, URZ, UP0 ;  /* 0x0000003f040a7287 */ /* 0x000fe40008000000 */
[----:B------:R-:W-:-:S06]  /*1da0*/  ULOP3.LUT UR5, UR48, UR5, URZ, 0x3c, !UPT ;  /* 0x0000000530057292 */ /* 0x000fcc000f8e3c3f */
[----:B------:R-:W-:-:S07]  /*1db0*/  IMAD.U32 R6, RZ, RZ, UR5 ;  /* 0x00000005ff067e24 */ /* 0x000fce000f8e00ff */
.L_x_31:
[----:B------:R-:W-:Y:S05]  /*1dc0*/  @!P0 BRA `(.L_x_25) ;  /* 0x0000000000048947 */ /* 0x000fea0003800000 */
[----:B------:R-:W-:Y:S01]  /*1dd0*/  BPT.TRAP 0x1 ;  /* 0x000000040000795c */ /* 0x000fe20000300000 */
.L_x_25:
[----:B------:R-:W-:Y:S01]  /*1de0*/  ULEA UR4, UR10, UR42, 0x3 ;  /* 0x0000002a0a047291 */ /* 0x000fe2000f8e183f */
[----:B------:R-:W-:-:S08]  /*1df0*/  SHF.L.U32 R4, R6, 0x1f, RZ ;  /* 0x0000001f06047819 */ /* 0x000fd000000006ff */
[----:B------:R0:W1:Y:S01]  /*1e00*/  SYNCS.PHASECHK.TRANS64.TRYWAIT P1, [UR4], R4 ;  /* 0x00000004ff0075a7 */ /* 0x0000620008020144 */
[----:B------:R-:W-:Y:S05]  /*1e10*/  @!P0 BRA `(.L_x_26) ;  /* 0x0000000000048947 */ /* 0x000fea0003800000 */
[----:B------:R-:W-:Y:S01]  /*1e20*/  BPT.TRAP 0x1 ;  /* 0x000000040000795c */ /* 0x000fe20000300000 */
.L_x_26:
[----:B-1----:R-:W-:Y:S05]  /*1e30*/  @P1 BRA `(.L_x_27) ;  /* 0x0000000000081947 */ /* 0x002fea0003800000 */
[----:B------:R-:W1:Y:S02]  /*1e40*/  SYNCS.PHASECHK.TRANS64.TRYWAIT P1, [UR4], R4 ;  /* 0x00000004ff0075a7 */ /* 0x000e640008020144 */
[----:B-1----:R-:W-:Y:S05]  /*1e50*/  @!P1 BRA `(.L_x_28) ;  /* 0x0000005c006c9947 */ /* 0x002fea0003800000 */
.L_x_27:
[----:B------:R-:W-:Y:S01]  /*1e60*/  ULEA UR11, UR10, UR8, 0x9 ;  /* 0x000000080a0b7291 */ /* 0x000fe2000f8e483f */
[----:B------:R-:W-:Y:S01]  /*1e70*/  WARPGROUP.ARRIVE ;  /* 0x00000000000079c5 */ /* 0x000fe20000000000 */
[----:B------:R-:W-:Y:S01]  /*1e80*/  ULEA UR12, UR10, UR9, 0xa ;  /* 0x000000090a0c7291 */ /* 0x000fe2000f8e503f */
[----:B------:R-:W-:Y:S01]  /*1e90*/  UMOV UR5, 0x40000040 ;  /* 0x4000004000057882 */ /* 0x000fe20000000000 */
[----:B------:R-:W-:-:S03]  /*1ea0*/  UMOV UR7, 0x40000040 ;  /* 0x4000004000077882 */ /* 0x000fc60000000000 */
[----:B------:R-:W-:Y:S02]  /*1eb0*/  UMOV UR4, UR11 ;  /* 0x0000000b00047c82 */ /* 0x000fe40008000000 */
[----:B------:R-:W-:Y:S02]  /*1ec0*/  UMOV UR6, UR12 ;  /* 0x0000000c00067c82 */ /* 0x000fe40008000000 */
[----:B------:R-:W-:Y:S01]  /*1ed0*/  HGMMA.64x128x16.F32 R24, gdesc[UR4], R24, gsb0 ;  /* 0x01e00000041879f0 */ /* 0x000fe20008000818 */
        /* <DEDUP_REMOVED lines=23> */
[----:B------:R-:W-:Y:S01]  /*2050*/  BPT.TRAP 0x1 ;  /* 0x000000040000795c */ /* 0x000fe20000300000 */
.L_x_29:
[----:B------:R-:W-:Y:S01]  /*2060*/  ISETP.NE.AND P1, PT, R23, RZ, PT ;  /* 0x000000ff1700720c */ /* 0x000fe20003f25270 */
[----:B------:R-:W-:-:S12]  /*2070*/  UISETP.GT.U32.AND UP0, UPT, UR36, 0x1, UPT ;  /* 0x000000012400788c */ /* 0x000fd8000bf04070 */
[----:B01----:R-:W-:-:S05]  /*2080*/  @P1 LEA R4, R3, UR42, 0x3 ;  /* 0x0000002a03041c11 */ /* 0x003fca000f8e18ff */
[----:B------:R-:W-:-:S05]  /*2090*/  @P1 VIADD R5, R4, 0x20 ;  /* 0x0000002004051836 */ /* 0x000fca0000000000 */
[----:B------:R-:W-:-:S04]  /*20a0*/  @P1 PRMT R5, R22, 0x654, R5 ;  /* 0x0000065416051816 */ /* 0x000fc80000000005 */
[----:B------:R0:W-:Y:S01]  /*20b0*/  @P1 SYNCS.ARRIVE.TRANS64.RED.A1T0 RZ, [R5+URZ], RZ ;  /* 0x000000ff05ff19a7 */ /* 0x0001e2000810043f */
[----:B------:R-:W-:-:S13]  /*20c0*/  PLOP3.LUT P1, PT, PT, PT, UP0, 0x80, 0x0 ;  /* 0x000000000000781c */ /* 0x000fda0003f2f008 */
[----:B0-----:R-:W-:Y:S05]  /*20d0*/  @P1 BRA `(.L_x_30) ;  /* 0x0000000000041947 */ /* 0x001fea0003800000 */
[----:B------:R-:W-:Y:S01]  /*20e0*/  BPT.TRAP 0x1 ;  /* 0x000000040000795c */ /* 0x000fe20000300000 */
.L_x_30:
[----:B------:R-:W-:Y:S01]  /*20f0*/  UIADD3 UR10, UR10, 0x1, URZ ;  /* 0x000000010a0a7890 */ /* 0x000fe2000fffe03f */
[C---:B------:R-:W-:Y:S01]  /*2100*/  ISETP.GT.AND P2, PT, R0.reuse, 0x1, PT ;  /* 0x000000010000780c */ /* 0x040fe20003f44270 */
[----:B------:R-:W-:Y:S02]  /*2110*/  VIADD R3, R3, 0x1 ;  /* 0x0000000103037836 */ /* 0x000fe40000000000 */
[----:B------:R-:W-:Y:S01]  /*2120*/  UISETP.NE.AND UP0, UPT, UR10, 0x4, UPT ;  /* 0x000000040a00788c */ /* 0x000fe2000bf05270 */
[----:B------:R-:W-:Y:S02]  /*2130*/  VIADD R0, R0, 0xffffffff ;  /* 0xffffffff00007836 */ /* 0x000fe40000000000 */
[C---:B------:R-:W-:Y:S01]  /*2140*/  ISETP.NE.AND P1, PT, R3.reuse, 0x4, PT ;  /* 0x000000040300780c */ /* 0x040fe20003f25270 */
[----:B------:R-:W-:Y:S02]  /*2150*/  USEL UR4, URZ, 0x1, UP0 ;  /* 0x000000013f047887 */ /* 0x000fe40008000000 */
[----:B------:R-:W-:Y:S01]  /*2160*/  USEL UR10, UR10, URZ, UP0 ;  /* 0x0000003f0a0a7287 */ /* 0x000fe20008000000 */
[----:B------:R-:W-:-:S03]  /*2170*/  SEL R3, R3, RZ, P1 ;  /* 0x000000ff03037207 */ /* 0x000fc60000800000 */
[----:B------:R-:W-:Y:S01]  /*2180*/  LOP3.LUT R6, R6, UR4, RZ, 0x3c, !PT ;  /* 0x0000000406067c12 */ /* 0x000fe2000f8e3cff */
[----:B------:R-:W-:Y:S07]  /*2190*/  @P2 BRA `(.L_x_31) ;  /* 0xfffffffc00082947 */ /* 0x000fee000383ffff */
.L_x_24:
[----:B01----:R-:W0:Y:S01]  /*21a0*/  LDC R0, c[0x0][0x28c] ;  /* 0x0000a300ff007b82 */ /* 0x003e220000000800 */
[----:B------:R1:W-:Y:S01]  /*21b0*/  SYNCS.ARRIVE.TRANS64.A1T0 RZ, [R101+UR50], RZ ;  /* 0x000000ff65ff79a7 */ /* 0x0003e20008100032 */
[----:B0-----:R-:W-:-:S13]  /*21c0*/  ISETP.GE.AND P1, PT, R0, 0x1, PT ;  /* 0x000000010000780c */ /* 0x001fda0003f26270 */
[----:B-1----:R-:W-:Y:S05]  /*21d0*/  @!P1 BRA `(.L_x_32) ;  /* 0x0000000000409947 */ /* 0x002fea0003800000 */
[----:B------:R-:W-:Y:S05]  /*21e0*/  @!P0 BRA `(.L_x_33) ;  /* 0x0000000000048947 */ /* 0x000fea0003800000 */
[----:B------:R-:W-:Y:S01]  /*21f0*/  BPT.TRAP 0x1 ;  /* 0x000000040000795c */ /* 0x000fe20000300000 */
.L_x_33:
[----:B------:R-:W-:Y:S01]  /*2200*/  ISETP.NE.AND P0, PT, R23, RZ, PT ;  /* 0x000000ff1700720c */ /* 0x000fe20003f05270 */
[----:B------:R-:W-:-:S12]  /*2210*/  IMAD.U32 R3, RZ, RZ, UR42 ;  /* 0x0000002aff037e24 */ /* 0x000fd8000f8e00ff */
[----:B------:R-:W-:-:S05]  /*2220*/  VOTEU.ANY UP0, P0 ;  /* 0x00000000003f7886 */ /* 0x000fca0000000100 */
[----:B------:R-:W-:Y:S02]  /*2230*/  @UP0 UIADD3 UR4, UR46, UR45, URZ ;  /* 0x0000002d2e040290 */ /* 0x000fe4000fffe03f */
[----:B------:R-:W-:-:S04]  /*2240*/  UISETP.GT.U32.AND UP0, UPT, UR36, 0x1, UPT ;  /* 0x000000012400788c */ /* 0x000fc8000bf04070 */
[----:B------:R-:W-:-:S04]  /*2250*/  IMAD.U32 R0, RZ, RZ, UR4 ;  /* 0x00000004ff007e24 */ /* 0x000fc8000f8e00ff */
[----:B------:R-:W-:-:S05]  /*2260*/  @P0 IMAD.SHL.U32 R0, R0, 0x8, RZ ;  /* 0x0000000800000824 */ /* 0x000fca00078e00ff */
[----:B------:R-:W-:-:S04]  /*2270*/  @P0 LOP3.LUT R0, R0, 0x18, RZ, 0xc0, !PT ;  /* 0x0000001800000812 */ /* 0x000fc800078ec0ff */
[----:B------:R-:W-:-:S04]  /*2280*/  @P0 IADD3 R3, R3, 0x20, R0 ;  /* 0x0000002003030810 */ /* 0x000fc80007ffe000 */
[----:B------:R-:W-:-:S04]  /*2290*/  @P0 PRMT R3, R22, 0x654, R3 ;  /* 0x0000065416030816 */ /* 0x000fc80000000003 */
[----:B------:R0:W-:Y:S01]  /*22a0*/  @P0 SYNCS.ARRIVE.TRANS64.RED.A1T0 RZ, [R3+URZ], RZ ;  /* 0x000000ff03ff09a7 */ /* 0x0001e2000810043f */
[----:B------:R-:W-:-:S13]  /*22b0*/  PLOP3.LUT P0, PT, PT, PT, UP0, 0x80, 0x0 ;  /* 0x000000000000781c */ /* 0x000fda0003f0f008 */
[----:B0-----:R-:W-:Y:S05]  /*22c0*/  @P0 BRA `(.L_x_32) ;  /* 0x0000000000040947 */ /* 0x001fea0003800000 */
[----:B------:R-:W-:Y:S01]  /*22d0*/  BPT.TRAP 0x1 ;  /* 0x000000040000795c */ /* 0x000fe20000300000 */
.L_x_32:
[----:B------:R-:W-:Y:S02]  /*22e0*/  SHF.L.U32 R0, R100, 0x1f, RZ ;  /* 0x0000001f64007819 */ /* 0x000fe400000006ff */
[----:B------:R-:W-:Y:S02]  /*22f0*/  SHF.R.S32.HI R9, RZ, 0x1f, R19 ;  /* 0x0000001fff097819 */ /* 0x000fe40000011413 */
[----:B------:R-:W0:Y:S02]  /*2300*/  SYNCS.PHASECHK.TRANS64.TRYWAIT P0, [R97+URZ+0x8], R0 ;  /* 0x00000800610075a7 */ /* 0x000e24000800017f */
[----:B0-----:R-:W-:Y:S05]  /*2310*/  @!P0 BRA `(.L_x_34) ;  /* 0x0000005800548947 */ /* 0x001fea0003800000 */
.L_x_188:
[----:B------:R-:W-:Y:S01]  /*2320*/  ULDC.64 UR4, c[0x0][0x5d0] ;  /* 0x0001740000047ab9 */ /* 0x000fe20000000a00 */
[----:B------:R-:W-:Y:S01]  /*2330*/  ULDC UR6, c[0x0][0x284] ;  /* 0x0000a10000067ab9 */ /* 0x000fe20000000800 */
[----:B0-----:R-:W-:Y:S02]  /*2340*/  IMAD R0, R9, UR4, RZ ;  /* 0x0000000409007c24 */ /* 0x001fe4000f8e02ff */
[----:B------:R-:W-:Y:S02]  /*2350*/  IMAD.SHL.U32 R10, R2, 0x80, RZ ;  /* 0x00000080020a7824 */ /* 0x000fe400078e00ff */
[C---:B------:R-:W-:Y:S02]  /*2360*/  IMAD R5, R19.reuse, UR5, R0 ;  /* 0x0000000513057c24 */ /* 0x040fe4000f8e0200 */
[----:B------:R-:W-:Y:S01]  /*2370*/  IMAD.SHL.U32 R0, R18, 0x40, RZ ;  /* 0x0000004012007824 */ /* 0x000fe200078e00ff */
[----:B------:R-:W-:Y:S01]  /*2380*/  SHF.R.S32.HI R11, RZ, 0x1f, R10 ;  /* 0x0000001fff0b7819 */ /* 0x000fe2000001140a */
[----:B------:R-:W-:Y:S01]  /*2390*/  IMAD.WIDE.U32 R2, R19, UR4, R92 ;  /* 0x0000000413027c25 */ /* 0x000fe2000f8e005c */
[----:B------:R-:W-:-:S02]  /*23a0*/  ULDC.64 UR4, c[0x0][0x5c8] ;  /* 0x0001720000047ab9 */ /* 0x000fc40000000a00 */
[----:B------:R-:W-:Y:S01]  /*23b0*/  ISETP.GE.AND P0, PT, R0, UR6, PT ;  /* 0x0000000600007c0c */ /* 0x000fe2000bf06270 */
[----:B------:R-:W-:Y:S01]  /*23c0*/  ULDC UR6, c[0x0][0x288] ;  /* 0x0000a20000067ab9 */ /* 0x000fe20000000800 */
[----:B------:R-:W-:Y:S01]  /*23d0*/  IADD3 R2, P1, R10, R2, RZ ;  /* 0x000000020a027210 */ /* 0x000fe20007f3e0ff */
[----:B------:R-:W-:Y:S01]  /*23e0*/  IMAD.WIDE R20, R18, 0x40, R90 ;  /* 0x0000004012147825 */ /* 0x000fe200078e025a */
[----:B------:R-:W-:Y:S02]  /*23f0*/  ISETP.GE.OR P0, PT, R10, UR6, P0 ;  /* 0x000000060a007c0c */ /* 0x000fe40008706670 */
[----:B------:R-:W-:Y:S01]  /*2400*/  IADD3.X R3, R11, R3, R5, P1, !PT ;  /* 0x000000030b037210 */ /* 0x000fe20000ffe405 */
[----:B------:R-:W-:-:S04]  /*2410*/  IMAD R7, R21, UR4, RZ ;  /* 0x0000000415077c24 */ /* 0x000fc8000f8e02ff */
[C---:B------:R-:W-:Y:S02]  /*2420*/  IMAD R7, R20.reuse, UR5, R7 ;  /* 0x0000000514077c24 */ /* 0x040fe4000f8e0207 */
[----:B------:R-:W-:-:S04]  /*2430*/  IMAD.WIDE.U32 R102, R20, UR4, R2 ;  /* 0x0000000414667c25 */ /* 0x000fc8000f8e0002 */
[----:B------:R-:W-:Y:S05]  /*2440*/  @P0 BRA `(.L_x_35) ;  /* 0x0000003c00e00947 */ /* 0x000fea0003800000 */
[----:B-----5:R-:W-:Y:S01]  /*2450*/  FSETP.NEU.AND P1, PT, R89, RZ, PT ;  /* 0x000000ff5900720b */ /* 0x020fe20003f2d000 */
[----:B------:R-:W-:Y:S01]  /*2460*/  IMAD.IADD R14, R96, 0x1, -R10 ;  /* 0x00000001600e7824 */ /* 0x000fe200078e0a0a */
[----:B------:R-:W-:Y:S01]  /*2470*/  BSSY B0, `(.L_x_35) ;  /* 0x00003f5000007945 */ /* 0x000fe20003800000 */
[----:B------:R-:W-:Y:S02]  /*2480*/  IMAD.IADD R0, R99, 0x1, -R0 ;  /* 0x0000000163007824 */ /* 0x000fe400078e0a00 */
[----:B------:R-:W-:Y:S01]  /*2490*/  IMAD.IADD R7, R103, 0x1, R7 ;  /* 0x0000000167077824 */ /* 0x000fe200078e0207 */
[----:B------:R-:W-:-:S04]  /*24a0*/  ISETP.GT.AND P0, PT, R14, RZ, PT ;  /* 0x000000ff0e00720c */ /* 0x000fc80003f04270 */
[----:B------:R-:W-:-:S03]  /*24b0*/  ISETP.GT.AND P2, PT, R0, RZ, P0 ;  /* 0x000000ff0000720c */ /* 0x000fc60000744270 */
[----:B------:R-:W-:Y:S10]  /*24c0*/  @!P1 BRA `(.L_x_36) ;  /* 0x0000002c00249947 */ /* 0x000ff40003800000 */
[----:B------:R-:W0:Y:S01]  /*24d0*/  LDC.64 R104, c[0x0][0x5b8] ;  /* 0x00016e00ff687b82 */ /* 0x000e220000000a00 */
[----:B------:R-:W-:-:S07]  /*24e0*/  ULDC.64 UR4, c[0x0][0x5c0] ;  /* 0x0001700000047ab9 */ /* 0x000fce0000000a00 */
[----:B------:R-:W1:Y:S08]  /*24f0*/  LDC.64 R106, c[0x0][0x5b0] ;  /* 0x00016c00ff6a7b82 */ /* 0x000e700000000a00 */
[----:B------:R-:W2:Y:S01]  /*2500*/  LDC.64 R108, c[0x0][0x5a8] ;  /* 0x00016a00ff6c7b82 */ /* 0x000ea20000000a00 */
[-C--:B0-----:R-:W-:Y:S02]  /*2510*/  IMAD R4, R9, R104.reuse, RZ ;  /* 0x0000006809047224 */ /* 0x081fe400078e02ff */
[----:B------:R-:W-:-:S04]  /*2520*/  IMAD.WIDE.U32 R2, R19, R104, R92 ;  /* 0x0000006813027225 */ /* 0x000fc800078e005c */
[----:B------:R-:W-:Y:S01]  /*2530*/  IMAD R103, R19, R105, R4 ;  /* 0x0000006913677224 */ /* 0x000fe200078e0204 */
[----:B------:R-:W-:Y:S01]  /*2540*/  IADD3 R4, P1, R10, R2, RZ ;  /* 0x000000020a047210 */ /* 0x000fe20007f3e0ff */
[----:B-1----:R-:W-:-:S03]  /*2550*/  IMAD R2, R21, R106, RZ ;  /* 0x0000006a15027224 */ /* 0x002fc600078e02ff */
[----:B------:R-:W-:Y:S01]  /*2560*/  IADD3.X R5, R11, R3, R103, P1, !PT ;  /* 0x000000030b057210 */ /* 0x000fe20000ffe467 */
[C---:B------:R-:W-:Y:S02]  /*2570*/  IMAD R105, R20.reuse, R107, R2 ;  /* 0x0000006b14697224 */ /* 0x040fe400078e0202 */
[----:B------:R-:W-:-:S04]  /*2580*/  IMAD.WIDE.U32 R2, R20, R106, R4 ;  /* 0x0000006a14027225 */ /* 0x000fc800078e0004 */
[----:B------:R-:W-:Y:S01]  /*2590*/  IMAD.IADD R3, R3, 0x1, R105 ;  /* 0x0000000103037824 */ /* 0x000fe200078e0269 */
[----:B--2---:R-:W-:-:S04]  /*25a0*/  LEA R8, P1, R2, R108, 0x1 ;  /* 0x0000006c02087211 */ /* 0x004fc800078208ff */
[----:B------:R-:W-:-:S05]  /*25b0*/  LEA.HI.X R9, R2, R109, R3, 0x1, P1 ;  /* 0x0000006d02097211 */ /* 0x000fca00008f0c03 */
[----:B------:R-:W2:Y:S01]  /*25c0*/  @P2 LDG.E.LTC128B.U16 R15, desc[UR54][R8.64] ;  /* 0x00000036080f2981 */ /* 0x000ea2000c1e1520 */
[----:B------:R-:W-:Y:S01]  /*25d0*/  IMAD.WIDE.U32 R2, R20, R106, R10 ;  /* 0x0000006a14027225 */ /* 0x000fe200078e000a */
[----:B------:R-:W-:Y:S02]  /*25e0*/  BSSY B1, `(.L_x_37) ;  /* 0x0000015000017945 */ /* 0x000fe40003800000 */
[----:B------:R-:W-:-:S04]  /*25f0*/  IADD3 R12, P1, R92, R2, RZ ;  /* 0x000000025c0c7210 */ /* 0x000fc80007f3e0ff */
[----:B------:R-:W-:Y:S02]  /*2600*/  IADD3.X R13, R93, R105, R3, P1, !PT ;  /* 0x000000695d0d7210 */ /* 0x000fe40000ffe403 */
[----:B------:R-:W-:Y:S01]  /*2610*/  LEA R6, P1, R102, UR4, 0x1 ;  /* 0x0000000466067c11 */ /* 0x000fe2000f8208ff */
[----:B------:R-:W-:-:S03]  /*2620*/  IMAD.WIDE.U32 R12, R19, R104, R12 ;  /* 0x00000068130c7225 */ /* 0x000fc600078e000c */
[----:B------:R-:W-:Y:S02]  /*2630*/  LEA.HI.X R7, R102, UR5, R7, 0x1, P1 ;  /* 0x0000000566077c11 */ /* 0x000fe400088f0c07 */
[----:B------:R-:W-:-:S04]  /*2640*/  ISETP.GT.AND P1, PT, R14, 0x1, PT ;  /* 0x000000010e00780c */ /* 0x000fc80003f24270 */
[----:B------:R-:W-:Y:S01]  /*2650*/  ISETP.GT.AND P3, PT, R0, RZ, P1 ;  /* 0x000000ff0000720c */ /* 0x000fe20000f64270 */
[----:B--2---:R-:W-:-:S05]  /*2660*/  HADD2.F32 R2, -RZ, R15.H0_H0 ;  /* 0x2000000fff027230 */ /* 0x004fca0000004100 */
[----:B------:R-:W-:Y:S01]  /*2670*/  FMUL R3, R2, R89 ;  /* 0x0000005902037220 */ /* 0x000fe20000400000 */
[----:B------:R-:W-:-:S03]  /*2680*/  LEA R2, P4, R12, R108, 0x1 ;  /* 0x0000006c0c027211 */ /* 0x000fc600078808ff */
[----:B------:R-:W-:-:S05]  /*2690*/  FFMA R3, R24, R88, R3 ;  /* 0x0000005818037223 */ /* 0x000fca0000000003 */
[----:B------:R-:W-:Y:S01]  /*26a0*/  F2FP.F16.F32.PACK_AB R8, RZ, R3 ;  /* 0x00000003ff08723e */ /* 0x000fe200000000ff */
[----:B------:R-:W-:-:S03]  /*26b0*/  IMAD.IADD R3, R103, 0x1, R13 ;  /* 0x0000000167037824 */ /* 0x000fc600078e020d */
[----:B------:R-:W-:Y:S01]  /*26c0*/  PRMT R9, R8, 0x7610, R9 ;  /* 0x0000761008097816 */ /* 0x000fe20000000009 */
[----:B------:R-:W-:Y:S01]  /*26d0*/  IMAD.SHL.U32 R8, R106, 0x8, RZ ;  /* 0x000000086a087824 */ /* 0x000fe200078e00ff */
[----:B------:R-:W-:-:S03]  /*26e0*/  LEA.HI.X R3, R12, R109, R3, 0x1, P4 ;  /* 0x0000006d0c037211 */ /* 0x000fc600020f0c03 */
[----:B------:R0:W-:Y:S02]  /*26f0*/  @P2 STG.E.U16 desc[UR54][R6.64], R9 ;  /* 0x0000000906002986 */ /* 0x0001e4000c101536 */
[----:B0-----:R-:W-:Y:S01]  /*2700*/  SHF.L.U64.HI R9, R106, 0x3, R107 ;  /* 0x000000036a097819 */ /* 0x001fe2000001026b */
[----:B------:R-:W-:Y:S06]  /*2710*/  @!P3 BRA `(.L_x_38) ;  /* 0x000000000004b947 */ /* 0x000fec0003800000 */
[----:B------:R0:W5:Y:S02]  /*2720*/  LDG.E.LTC128B.U16 R15, desc[UR54][R2.64+0x2] ;  /* 0x00000236020f7981 */ /* 0x000164000c1e1520 */
.L_x_38:
[----:B------:R-:W-:Y:S05]  /*2730*/  BSYNC B1 ;  /* 0x0000000000017941 */ /* 0x000fea0003800000 */
.L_x_37:
[----:B------:R-:W-:Y:S01]  /*2740*/  IMAD.WIDE.U32 R8, R20, R106, R8 ;  /* 0x0000006a14087225 */ /* 0x000fe200078e0008 */
[----:B------:R-:W-:-:S03]  /*2750*/  ISETP.GT.AND P0, PT, R0, 0x8, P0 ;  /* 0x000000080000780c */ /* 0x000fc60000704270 */
[----:B-----5:R-:W-:Y:S01]  /*2760*/  HADD2.F32 R12, -RZ, R15.H0_H0 ;  /* 0x2000000fff0c7230 */ /* 0x020fe20000004100 */
[----:B------:R-:W-:Y:S01]  /*2770*/  IADD3 R4, P2, R4, R8, RZ ;  /* 0x0000000804047210 */ /* 0x000fe20007f5e0ff */
[----:B------:R-:W-:-:S03]  /*2780*/  IMAD.IADD R105, R105, 0x1, R9 ;  /* 0x0000000169697824 */ /* 0x000fc600078e0209 */
[----:B------:R-:W-:Y:S01]  /*2790*/  FMUL R12, R12, R89 ;  /* 0x000000590c0c7220 */ /* 0x000fe20000400000 */
[----:B------:R-:W-:-:S03]  /*27a0*/  IMAD.X R5, R105, 0x1, R5, P2 ;  /* 0x0000000169057824 */ /* 0x000fc600010e0605 */
[----:B------:R-:W-:Y:S01]  /*27b0*/  FFMA R25, R25, R88, R12 ;  /* 0x0000005819197223 */ /* 0x000fe2000000000c */
[----:B------:R-:W-:-:S04]  /*27c0*/  LEA R12, P2, R4, R108, 0x1 ;  /* 0x0000006c040c7211 */ /* 0x000fc800078408ff */
[----:B------:R-:W-:Y:S01]  /*27d0*/  LEA.HI.X R13, R4, R109, R5, 0x1, P2 ;  /* 0x0000006d040d7211 */ /* 0x000fe200010f0c05 */
[----:B------:R-:W-:Y:S01]  /*27e0*/  @P3 IMAD.MOV.U32 R4, RZ, RZ, R6 ;  /* 0x000000ffff043224 */ /* 0x000fe200078e0006 */
[----:B------:R-:W-:Y:S01]  /*27f0*/  F2FP.F16.F32.PACK_AB R25, RZ, R25 ;  /* 0x00000019ff19723e */ /* 0x000fe200000000ff */
[----:B------:R-:W-:-:S05]  /*2800*/  @P3 IMAD.MOV.U32 R5, RZ, RZ, R7 ;  /* 0x000000ffff053224 */ /* 0x000fca00078e0007 */
[----:B------:R1:W-:Y:S04]  /*2810*/  @P3 STG.E.U16 desc[UR54][R4.64+0x2], R25 ;  /* 0x0000021904003986 */ /* 0x0003e8000c101536 */
[----:B------:R-:W2:Y:S01]  /*2820*/  @P0 LDG.E.LTC128B.U16 R15, desc[UR54][R12.64] ;  /* 0x000000360c0f0981 */ /* 0x000ea2000c1e1520 */
[----:B------:R-:W-:Y:S01]  /*2830*/  IADD3 R10, P2, P3, R92, R8, R10 ;  /* 0x000000085c0a7210 */ /* 0x000fe20007b5e00a */
[----:B------:R-:W-:Y:S01]  /*2840*/  BSSY B1, `(.L_x_39) ;  /* 0x0000011000017945 */ /* 0x000fe20003800000 */
[----:B------:R-:W-:Y:S02]  /*2850*/  ISETP.GT.AND P1, PT, R0, 0x8, P1 ;  /* 0x000000080000780c */ /* 0x000fe40000f24270 */
[----:B------:R-:W-:-:S03]  /*2860*/  IADD3.X R11, R93, R105, R11, P2, P3 ;  /* 0x000000695d0b7210 */ /* 0x000fc600017e640b */
[----:B------:R-:W-:Y:S01]  /*2870*/  IMAD.WIDE.U32 R10, R19, R104, R10 ;  /* 0x00000068130a7225 */ /* 0x000fe200078e000a */
[----:B------:R-:W-:-:S03]  /*2880*/  SHF.L.U64.HI R19, R95, 0x1, R94 ;  /* 0x000000015f137819 */ /* 0x000fc6000001025e */
[----:B------:R-:W-:Y:S01]  /*2890*/  IMAD.IADD R11, R103, 0x1, R11 ;  /* 0x00000001670b7824 */ /* 0x000fe200078e020b */
[----:B-1----:R-:W-:-:S04]  /*28a0*/  LEA R4, P3, R10, R108, 0x1 ;  /* 0x0000006c0a047211 */ /* 0x002fc800078608ff */
[----:B------:R-:W-:Y:S01]  /*28b0*/  LEA.HI.X R5, R10, R109, R11, 0x1, P3 ;  /* 0x0000006d0a057211 */ /* 0x000fe200018f0c0b */
[----:B--2---:R-:W-:-:S05]  /*28c0*/  HADD2.F32 R8, -RZ, R15.H0_H0 ;  /* 0x2000000fff087230 */ /* 0x004fca0000004100 */
[----:B------:R-:W-:Y:S01]  /*28d0*/  FMUL R9, R8, R89 ;  /* 0x0000005908097220 */ /* 0x000fe20000400000 */
[----:B------:R-:W-:-:S03]  /*28e0*/  LEA R8, P2, R95, R6, 0x1 ;  /* 0x000000065f087211 */ /* 0x000fc600078408ff */
[----:B------:R-:W-:-:S05]  /*28f0*/  FFMA R9, R26, R88, R9 ;  /* 0x000000581a097223 */ /* 0x000fca0000000009 */
[----:B------:R-:W-:Y:S01]  /*2900*/  F2FP.F16.F32.PACK_AB R12, RZ, R9 ;  /* 0x00000009ff0c723e */ /* 0x000fe200000000ff */
[----:B------:R-:W-:-:S05]  /*2910*/  IMAD.X R9, R19, 0x1, R7, P2 ;  /* 0x0000000113097824 */ /* 0x000fca00010e0607 */
[----:B------:R1:W-:Y:S01]  /*2920*/  @P0 STG.E.U16 desc[UR54][R8.64], R12 ;  /* 0x0000000c08000986 */ /* 0x0003e2000c101536 */
[----:B------:R-:W-:Y:S05]  /*2930*/  @!P1 BRA `(.L_x_40) ;  /* 0x0000000000049947 */ /* 0x000fea0003800000 */
[----:B------:R2:W5:Y:S02]  /*2940*/  LDG.E.LTC128B.U16 R15, desc[UR54][R4.64+0x2] ;  /* 0x00000236040f7981 */ /* 0x000564000c1e1520 */
.L_x_40:
[----:B------:R-:W-:Y:S05]  /*2950*/  BSYNC B1 ;  /* 0x0000000000017941 */ /* 0x000fea0003800000 */
.L_x_39:
[----:B-----5:R-:W-:Y:S01]  /*2960*/  HADD2.F32 R10, -RZ, R15.H0_H0 ;  /* 0x2000000fff0a7230 */ /* 0x020fe20000004100 */
[----:B------:R-:W-:Y:S01]  /*2970*/  ISETP.GT.AND P0, PT, R14, 0x8, PT ;  /* 0x000000080e00780c */ /* 0x000fe20003f04270 */
[----:B------:R-:W-:Y:S03]  /*2980*/  BSSY B1, `(.L_x_41) ;  /* 0x0000008000017945 */ /* 0x000fe60003800000 */
[----:B------:R-:W-:Y:S01]  /*2990*/  FMUL R10, R10, R89 ;  /* 0x000000590a0a7220 */ /* 0x000fe20000400000 */
[----:B------:R-:W-:-:S03]  /*29a0*/  ISETP.GT.AND P2, PT, R0, RZ, P0 ;  /* 0x000000ff0000720c */ /* 0x000fc60000744270 */
[----:B------:R-:W-:-:S05]  /*29b0*/  FFMA R10, R27, R88, R10 ;  /* 0x000000581b0a7223 */ /* 0x000fca000000000a */
[----:B------:R-:W-:-:S05]  /*29c0*/  F2FP.F16.F32.PACK_AB R10, RZ, R10 ;  /* 0x0000000aff0a723e */ /* 0x000fca00000000ff */
[----:B------:R3:W-:Y:S01]  /*29d0*/  @P1 STG.E.U16 desc[UR54][R8.64+0x2], R10 ;  /* 0x0000020a08001986 */ /* 0x0007e2000c101536 */
[----:B------:R-:W-:Y:S05]  /*29e0*/  @!P2 BRA `(.L_x_42) ;  /* 0x000000000004a947 */ /* 0x000fea0003800000 */
[----:B------:R4:W5:Y:S02]  /*29f0*/  LDG.E.LTC128B.U16 R15, desc[UR54][R2.64+0x10] ;  /* 0x00001036020f7981 */ /* 0x000964000c1e1520 */
.L_x_42:
[----:B------:R-:W-:Y:S05]  /*2a00*/  BSYNC B1 ;  /* 0x0000000000017941 */ /* 0x000fea0003800000 */
.L_x_41:
[----:B---3-5:R-:W-:Y:S01]  /*2a10*/  HADD2.F32 R10, -RZ, R15.H0_H0 ;  /* 0x2000000fff0a7230 */ /* 0x028fe20000004100 */
        /* <DEDUP_REMOVED lines=9> */
.L_x_44:
[----:B------:R-:W-:Y:S05]  /*2ab0*/  BSYNC B1 ;  /* 0x0000000000017941 */ /* 0x000fea0003800000 */
.L_x_43:
[----:B-----5:R-:W-:Y:S01]  /*2ac0*/  HADD2.F32 R10, -RZ, R15.H0_H0 ;  /* 0x2000000fff0a7230 */ /* 0x020fe20000004100 */
[----:B------:R-:W-:Y:S01]  /*2ad0*/  ISETP.GT.AND P0, PT, R0, 0x8, P0 ;  /* 0x000000080000780c */ /* 0x000fe20000704270 */
[----:B------:R-:W-:Y:S03]  /*2ae0*/  BSSY B1, `(.L_x_45) ;  /* 0x0000007000017945 */ /* 0x000fe60003800000 */
[----:B------:R-:W-:-:S04]  /*2af0*/  FMUL R10, R10, R89 ;  /* 0x000000590a0a7220 */ /* 0x000fc80000400000 */
[----:B------:R-:W-:-:S05]  /*2b00*/  FFMA R10, R29, R88, R10 ;  /* 0x000000581d0a7223 */ /* 0x000fca000000000a */
[----:B------:R-:W-:-:S05]  /*2b10*/  F2FP.F16.F32.PACK_AB R10, RZ, R10 ;  /* 0x0000000aff0a723e */ /* 0x000fca00000000ff */
[----:B------:R0:W-:Y:S01]  /*2b20*/  @P3 STG.E.U16 desc[UR54][R6.64+0x12], R10 ;  /* 0x0000120a06003986 */ /* 0x0001e2000c101536 */
[----:B------:R-:W-:Y:S05]  /*2b30*/  @!P0 BRA `(.L_x_46) ;  /* 0x0000000000048947 */ /* 0x000fea0003800000 */
[----:B------:R0:W5:Y:S02]  /*2b40*/  LDG.E.LTC128B.U16 R15, desc[UR54][R4.64+0x10] ;  /* 0x00001036040f7981 */ /* 0x000164000c1e1520 */
.L_x_46:
[----:B------:R-:W-:Y:S05]  /*2b50*/  BSYNC B1 ;  /* 0x0000000000017941 */ /* 0x000fea0003800000 */
.L_x_45:
[----:B0----5:R-:W-:Y:S01]  /*2b60*/  HADD2.F32 R10, -RZ, R15.H0_H0 ;  /* 0x2000000fff0a7230 */ /* 0x021fe20000004100 */
[----:B------:R-:W-:Y:S01]  /*2b70*/  ISETP.GT.AND P1, PT, R0, 0x8, P1 ;  /* 0x000000080000780c */ /* 0x000fe20000f24270 */
[----:B------:R-:W-:Y:S03]  /*2b80*/  BSSY B1, `(.L_x_47) ;  /* 0x0000007000017945 */ /* 0x000fe60003800000 */
[----:B---3--:R-:W-:-:S04]  /*2b90*/  FMUL R11, R10, R89 ;  /* 0x000000590a0b7220 */ /* 0x008fc80000400000 */
[----:B------:R-:W-:-:S05]  /*2ba0*/  FFMA R11, R30, R88, R11 ;  /* 0x000000581e0b7223 */ /* 0x000fca000000000b */
[----:B------:R-:W-:-:S05]  /*2bb0*/  F2FP.F16.F32.PACK_AB R11, RZ, R11 ;  /* 0x0000000bff0b723e */ /* 0x000fca00000000ff */
[----:B------:R0:W-:Y:S01]  /*2bc0*/  @P0 STG.E.U16 desc[UR54][R8.64+0x10], R11 ;  /* 0x0000100b08000986 */ /* 0x0001e2000c101536 */
[----:B------:R-:W-:Y:S05]  /*2bd0*/  @!P1 BRA `(.L_x_48) ;  /* 0x0000000000049947 */ /* 0x000fea0003800000 */
[----:B------:R3:W5:Y:S02]  /*2be0*/  LDG.E.LTC128B.U16 R15, desc[UR54][R4.64+0x12] ;  /* 0x00001236040f7981 */ /* 0x000764000c1e1520 */
.L_x_48:
[----:B------:R-:W-:Y:S05]  /*2bf0*/  BSYNC B1 ;  /* 0x0000000000017941 */ /* 0x000fea0003800000 */
.L_x_47:
        /* <DEDUP_REMOVED lines=10> */
.L_x_50:
[----:B------:R-:W-:Y:S05]  /*2ca0*/  BSYNC B1 ;  /* 0x0000000000017941 */ /* 0x000fea0003800000 */
.L_x_49:
[----:B0----5:R-:W-:Y:S01]  /*2cb0*/  HADD2.F32 R10, -RZ, R15.H0_H0 ;  /* 0x2000000fff0a7230 */ /* 0x021fe20000004100 */
        /* <DEDUP_REMOVED lines=9> */
.L_x_52:
[----:B------:R-:W-:Y:S05]  /*2d50*/  BSYNC B1 ;  /* 0x0000000000017941 */ /* 0x000fea0003800000 */
.L_x_51:
        /* <DEDUP_REMOVED lines=9> */
.L_x_54:
[----:B------:R-:W-:Y:S05]  /*2df0*/  BSYNC B1 ;  /* 0x0000000000017941 */ /* 0x000fea0003800000 */
.L_x_53:
[----:B0----5:R-:W-:Y:S01]  /*2e00*/  HADD2.F32 R10, -RZ, R15.H0_H0 ;  /* 0x2000000fff0a7230 */ /* 0x021fe20000004100 */
        /* <DEDUP_REMOVED lines=8> */
.L_x_56:
[----:B------:R-:W-:Y:S05]  /*2e90*/  BSYNC B1 ;  /* 0x0000000000017941 */ /* 0x000fea0003800000 */
.L_x_55:
        /* <DEDUP_REMOVED lines=10> */
.L_x_58:
[----:B------:R-:W-:Y:S05]  /*2f40*/  BSYNC B1 ;  /* 0x0000000000017941 */ /* 0x000fea0003800000 */
.L_x_57:
        /* <DEDUP_REMOVED lines=10> */
.L_x_60:
[----:B------:R-:W-:Y:S05]  /*2ff0*/  BSYNC B1 ;  /* 0x0000000000017941 */ /* 0x000fea0003800000 */
.L_x_59:
        /* <DEDUP_REMOVED lines=9> */
.L_x_62:
[----:B------:R-:W-:Y:S05]  /*3090*/  BSYNC B1 ;  /* 0x0000000000017941 */ /* 0x000fea0003800000 */
.L_x_61:
        /* <DEDUP_REMOVED lines=9> */
.L_x_64:
[----:B------:R-:W-:Y:S05]  /*3130*/  BSYNC B1 ;  /* 0x0000000000017941 */ /* 0x000fea0003800000 */
.L_x_63:
        /* <DEDUP_REMOVED lines=10> */
.L_x_66:
[----:B------:R-:W-:Y:S05]  /*31e0*/  BSYNC B1 ;  /* 0x0000000000017941 */ /* 0x000fea0003800000 */
.L_x_65:
        /* <DEDUP_REMOVED lines=10> */
.L_x_68:
[----:B------:R-:W-:Y:S05]  /*3290*/  BSYNC B1 ;  /* 0x0000000000017941 */ /* 0x000fea0003800000 */
.L_x_67:
        /* <DEDUP_REMOVED lines=9> */
.L_x_70:
[----:B------:R-:W-:Y:S05]  /*3330*/  BSYNC B1 ;  /* 0x0000000000017941 */ /* 0x000fea0003800000 */
.L_x_69:
        /* <DEDUP_REMOVED lines=9> */
.L_x_72:
[----:B------:R-:W-:Y:S05]  /*33d0*/  BSYNC B1 ;  /* 0x0000000000017941 */ /* 0x000fea0003800000 */
.L_x_71:
        /* <DEDUP_REMOVED lines=10> */
.L_x_74:
[----:B------:R-:W-:Y:S05]  /*3480*/  BSYNC B1 ;  /* 0x0000000000017941 */ /* 0x000fea0003800000 */
.L_x_73:
        /* <DEDUP_REMOVED lines=10> */
.L_x_76:
[----:B------:R-:W-:Y:S05]  /*3530*/  BSYNC B1 ;  /* 0x0000000000017941 */ /* 0x000fea0003800000 */
.L_x_75:
        /* <DEDUP_REMOVED lines=9> */
.L_x_78:
[----:B------:R-:W-:Y:S05]  /*35d0*/  BSYNC B1 ;  /* 0x0000000000017941 */ /* 0x000fea0003800000 */
.L_x_77:
        /* <DEDUP_REMOVED lines=9> */
.L_x_80:
[----:B------:R-:W-:Y:S05]  /*3670*/  BSYNC B1 ;  /* 0x0000000000017941 */ /* 0x000fea0003800000 */
.L_x_79:
        /* <DEDUP_REMOVED lines=10> */
.L_x_82:
[----:B------:R-:W-:Y:S05]  /*3720*/  BSYNC B1 ;  /* 0x0000000000017941 */ /* 0x000fea0003800000 */
.L_x_81:
        /* <DEDUP_REMOVED lines=10> */
.L_x_84:
[----:B------:R-:W-:Y:S05]  /*37d0*/  BSYNC B1 ;  /* 0x0000000000017941 */ /* 0x000fea0003800000 */
.L_x_83:
        /* <DEDUP_REMOVED lines=9> */
.L_x_86:
[----:B------:R-:W-:Y:S05]  /*3870*/  BSYNC B1 ;  /* 0x0000000000017941 */ /* 0x000fea0003800000 */
.L_x_85:
        /* <DEDUP_REMOVED lines=9> */
.L_x_88:
[----:B------:R-:W-:Y:S05]  /*3910*/  BSYNC B1 ;  /* 0x0000000000017941 */ /* 0x000fea0003800000 */
.L_x_87:
        /* <DEDUP_REMOVED lines=10> */
.L_x_90:
[----:B------:R-:W-:Y:S05]  /*39c0*/  BSYNC B1 ;  /* 0x0000000000017941 */ /* 0x000fea0003800000 */
.L_x_89:
        /* <DEDUP_REMOVED lines=10> */
.L_x_92:
[----:B------:R-:W-:Y:S05]  /*3a70*/  BSYNC B1 ;  /* 0x0000000000017941 */ /* 0x000fea0003800000 */
.L_x_91:
        /* <DEDUP_REMOVED lines=9> */
.L_x_94:
[----:B------:R-:W-:Y:S05]  /*3b10*/  BSYNC B1 ;  /* 0x0000000000017941 */ /* 0x000fea0003800000 */
.L_x_93:
        /* <DEDUP_REMOVED lines=9> */
.L_x_96:
[----:B------:R-:W-:Y:S05]  /*3bb0*/  BSYNC B1 ;  /* 0x0000000000017941 */ /* 0x000fea0003800000 */
.L_x_95:
        /* <DEDUP_REMOVED lines=10> */
.L_x_98:
[----:B------:R-:W-:Y:S05]  /*3c60*/  BSYNC B1 ;  /* 0x0000000000017941 */ /* 0x000fea0003800000 */
.L_x_97:
        /* <DEDUP_REMOVED lines=10> */
.L_x_100:
[----:B------:R-:W-:Y:S05]  /*3d10*/  BSYNC B1 ;  /* 0x0000000000017941 */ /* 0x000fea0003800000 */
.L_x_99:
        /* <DEDUP_REMOVED lines=9> */
.L_x_102:
[----:B------:R-:W-:Y:S05]  /*3db0*/  BSYNC B1 ;  /* 0x0000000000017941 */ /* 0x000fea0003800000 */
.L_x_101:
        /* <DEDUP_REMOVED lines=9> */
.L_x_104:
[----:B------:R-:W-:Y:S05]  /*3e50*/  BSYNC B1 ;  /* 0x0000000000017941 */ /* 0x000fea0003800000 */
.L_x_103:
        /* <DEDUP_REMOVED lines=10> */
.L_x_106:
[----:B------:R-:W-:Y:S05]  /*3f00*/  BSYNC B1 ;  /* 0x0000000000017941 */ /* 0x000fea0003800000 */
.L_x_105:
        /* <DEDUP_REMOVED lines=10> */
.L_x_108:
[----:B------:R-:W-:Y:S05]  /*3fb0*/  BSYNC B1 ;  /* 0x0000000000017941 */ /* 0x000fea0003800000 */
.L_x_107:
        /* <DEDUP_REMOVED lines=9> */
.L_x_110:
[----:B------:R-:W-:Y:S05]  /*4050*/  BSYNC B1 ;  /* 0x0000000000017941 */ /* 0x000fea0003800000 */
.L_x_109:
        /* <DEDUP_REMOVED lines=9> */
.L_x_112:
[----:B------:R-:W-:Y:S05]  /*40f0*/  BSYNC B1 ;  /* 0x0000000000017941 */ /* 0x000fea0003800000 */
.L_x_111:
        /* <DEDUP_REMOVED lines=10> */
.L_x_114:
[----:B------:R-:W-:Y:S05]  /*41a0*/  BSYNC B1 ;  /* 0x0000000000017941 */ /* 0x000fea0003800000 */
.L_x_113:
        /* <DEDUP_REMOVED lines=10> */
.L_x_116:
[----:B------:R-:W-:Y:S05]  /*4250*/  BSYNC B1 ;  /* 0x0000000000017941 */ /* 0x000fea0003800000 */
.L_x_115:
        /* <DEDUP_REMOVED lines=9> */
.L_x_118:
[----:B------:R-:W-:Y:S05]  /*42f0*/  BSYNC B1 ;  /* 0x0000000000017941 */ /* 0x000fea0003800000 */
.L_x_117:
        /* <DEDUP_REMOVED lines=9> */
.L_x_120:
[----:B------:R-:W-:Y:S05]  /*4390*/  BSYNC B1 ;  /* 0x0000000000017941 */ /* 0x000fea0003800000 */
.L_x_119:
        /* <DEDUP_REMOVED lines=10> */
.L_x_122:
[----:B------:R-:W-:Y:S05]  /*4440*/  BSYNC B1 ;  /* 0x0000000000017941 */ /* 0x000fea0003800000 */
.L_x_121:
        /* <DEDUP_REMOVED lines=10> */
.L_x_124:
[----:B------:R-:W-:Y:S05]  /*44f0*/  BSYNC B1 ;  /* 0x0000000000017941 */ /* 0x000fea0003800000 */
.L_x_123:
        /* <DEDUP_REMOVED lines=9> */
.L_x_126:
[----:B------:R-:W-:Y:S05]  /*4590*/  BSYNC B1 ;  /* 0x0000000000017941 */ /* 0x000fea0003800000 */
.L_x_125:
        /* <DEDUP_REMOVED lines=9> */
.L_x_128:
[----:B------:R-:W-:Y:S05]  /*4630*/  BSYNC B1 ;  /* 0x0000000000017941 */ /* 0x000fea0003800000 */
.L_x_127:
        /* <DEDUP_REMOVED lines=10> */
.L_x_130:
[----:B------:R-:W-:Y:S05]  /*46e0*/  BSYNC B1 ;  /* 0x0000000000017941 */ /* 0x000fea0003800000 */
.L_x_129:
        /* <DEDUP_REMOVED lines=10> */
.L_x_132:
[----:B------:R-:W-:Y:S05]  /*4790*/  BSYNC B1 ;  /* 0x0000000000017941 */ /* 0x000fea0003800000 */
.L_x_131:
        /* <DEDUP_REMOVED lines=9> */
.L_x_134:
[----:B------:R-:W-:Y:S05]  /*4830*/  BSYNC B1 ;  /* 0x0000000000017941 */ /* 0x000fea0003800000 */
.L_x_133:
        /* <DEDUP_REMOVED lines=9> */
.L_x_136:
[----:B------:R-:W-:Y:S05]  /*48d0*/  BSYNC B1 ;  /* 0x0000000000017941 */ /* 0x000fea0003800000 */
.L_x_135:
        /* <DEDUP_REMOVED lines=10> */
.L_x_138:
[----:B------:R-:W-:Y:S05]  /*4980*/  BSYNC B1 ;  /* 0x0000000000017941 */ /* 0x000fea0003800000 */
.L_x_137:
        /* <DEDUP_REMOVED lines=10> */
.L_x_140:
[----:B------:R-:W-:Y:S05]  /*4a30*/  BSYNC B1 ;  /* 0x0000000000017941 */ /* 0x000fea0003800000 */
.L_x_139:
        /* <DEDUP_REMOVED lines=9> */
.L_x_142:
[----:B------:R-:W-:Y:S05]  /*4ad0*/  BSYNC B1 ;  /* 0x0000000000017941 */ /* 0x000fea0003800000 */
.L_x_141:
        /* <DEDUP_REMOVED lines=9> */
.L_x_144:
[----:B------:R-:W-:Y:S05]  /*4b70*/  BSYNC B1 ;  /* 0x0000000000017941 */ /* 0x000fea0003800000 */
.L_x_143:
        /* <DEDUP_REMOVED lines=10> */
.L_x_146:
[----:B------:R-:W-:Y:S05]  /*4c20*/  BSYNC B1 ;  /* 0x0000000000017941 */ /* 0x000fea0003800000 */
.L_x_145:
        /* <DEDUP_REMOVED lines=10> */
.L_x_148:
[----:B------:R-:W-:Y:S05]  /*4cd0*/  BSYNC B1 ;  /* 0x0000000000017941 */ /* 0x000fea0003800000 */
.L_x_147:
        /* <DEDUP_REMOVED lines=9> */
.L_x_150:
[----:B------:R-:W-:Y:S05]  /*4d70*/  BSYNC B1 ;  /* 0x0000000000017941 */ /* 0x000fea0003800000 */
.L_x_149:
        /* <DEDUP_REMOVED lines=9> */
.L_x_152:
[----:B------:R-:W-:Y:S05]  /*4e10*/  BSYNC B1 ;  /* 0x0000000000017941 */ /* 0x000fea0003800000 */
.L_x_151:
        /* <DEDUP_REMOVED lines=10> */
.L_x_154:
[----:B------:R-:W-:Y:S05]  /*4ec0*/  BSYNC B1 ;  /* 0x0000000000017941 */ /* 0x000fea0003800000 */
.L_x_153:
        /* <DEDUP_REMOVED lines=10> */
.L_x_156:
[----:B------:R-:W-:Y:S05]  /*4f70*/  BSYNC B1 ;  /* 0x0000000000017941 */ /* 0x000fea0003800000 */
.L_x_155:
[----:B0---45:R-:W-:Y:S01]  /*4f80*/  HADD2.F32 R2, -RZ, R15.H0_H0 ;  /* 0x2000000fff027230 */ /* 0x031fe20000004100 */
        /* <DEDUP_REMOVED lines=8> */
.L_x_158:
[----:B------:R-:W-:Y:S05]  /*5010*/  BSYNC B1 ;  /* 0x0000000000017941 */ /* 0x000fea0003800000 */
.L_x_157:
[----:B0----5:R-:W-:Y:S01]  /*5020*/  HADD2.F32 R2, -RZ, R15.H0_H0 ;  /* 0x2000000fff027230 */ /* 0x021fe20000004100 */
[----:B------:R-:W-:Y:S01]  /*5030*/  ISETP.GT.AND P1, PT, R0, 0x8, P1 ;  /* 0x000000080000780c */ /* 0x000fe20000f24270 */
[----:B------:R-:W-:Y:S03]  /*5040*/  BSSY B1, `(.L_x_159) ;  /* 0x000000a000017945 */ /* 0x000fe60003800000 */
[----:B------:R-:W-:Y:S01]  /*5050*/  FMUL R3, R2, R89 ;  /* 0x0000005902037220 */ /* 0x000fe20000400000 */
[----:B------:R-:W-:-:S03]  /*5060*/  @P0 IMAD.MOV.U32 R2, RZ, RZ, R8 ;  /* 0x000000ffff020224 */ /* 0x000fc600078e0008 */
[----:B------:R-:W-:-:S05]  /*5070*/  FFMA R3, R86, R88, R3 ;  /* 0x0000005856037223 */ /* 0x000fca0000000003 */
[----:B------:R-:W-:-:S04]  /*5080*/  F2FP.F16.F32.PACK_AB R3, RZ, R3 ;  /* 0x00000003ff03723e */ /* 0x000fc800000000ff */
[----:B------:R-:W-:Y:S01]  /*5090*/  PRMT R6, R3, 0x7610, R6 ;  /* 0x0000761003067816 */ /* 0x000fe20000000006 */
[----:B------:R-:W-:-:S05]  /*50a0*/  @P0 IMAD.MOV.U32 R3, RZ, RZ, R9 ;  /* 0x000000ffff030224 */ /* 0x000fca00078e0009 */
[----:B------:R0:W-:Y:S01]  /*50b0*/  @P0 STG.E.U16 desc[UR54][R2.64+0xf0], R6 ;  /* 0x0000f00602000986 */ /* 0x0001e2000c101536 */
[----:B------:R-:W-:Y:S05]  /*50c0*/  @!P1 BRA `(.L_x_160) ;  /* 0x0000000000049947 */ /* 0x000fea0003800000 */
[----:B------:R0:W5:Y:S02]  /*50d0*/  LDG.E.LTC128B.U16 R15, desc[UR54][R4.64+0xf2] ;  /* 0x0000f236040f7981 */ /* 0x000164000c1e1520 */
.L_x_160:
[----:B------:R-:W-:Y:S05]  /*50e0*/  BSYNC B1 ;  /* 0x0000000000017941 */ /* 0x000fea0003800000 */
.L_x_159:
[----:B------:R-:W-:Y:S05]  /*50f0*/  @!P1 BRA `(.L_x_161) ;  /* 0x0000001000b09947 */ /* 0x000fea0003800000 */
[----:B-----5:R-:W-:-:S05]  /*5100*/  HADD2.F32 R0, -RZ, R15.H0_H0 ;  /* 0x2000000fff007230 */ /* 0x020fca0000004100 */
[----:B------:R-:W-:-:S04]  /*5110*/  FMUL R0, R0, R89 ;  /* 0x0000005900007220 */ /* 0x000fc80000400000 */
[----:B------:R-:W-:-:S05]  /*5120*/  FFMA R0, R87, R88, R0 ;  /* 0x0000005857007223 */ /* 0x000fca0000000000 */
[----:B------:R-:W-:-:S05]  /*5130*/  F2FP.F16.F32.PACK_AB R0, RZ, R0 ;  /* 0x00000000ff00723e */ /* 0x000fca00000000ff */
[----:B------:R0:W-:Y:S01]  /*5140*/  STG.E.U16 desc[UR54][R8.64+0xf2], R0 ;  /* 0x0000f20008007986 */ /* 0x0001e2000c101536 */
[----:B------:R-:W-:Y:S05]  /*5150*/  BRA `(.L_x_161) ;  /* 0x0000001000987947 */ /* 0x000fea0003800000 */
.L_x_36:
[----:B------:R-:W-:Y:S01]  /*5160*/  ISETP.GT.AND P3, PT, R14, 0x1, PT ;  /* 0x000000010e00780c */ /* 0x000fe20003f64270 */
[----:B------:R-:W-:Y:S01]  /*5170*/  ULDC.64 UR4, c[0x0][0x5c0] ;  /* 0x0001700000047ab9 */ /* 0x000fe20000000a00 */
[-C--:B------:R-:W-:Y:S01]  /*5180*/  FMUL R24, R24, R88.reuse ;  /* 0x0000005818187220 */ /* 0x080fe20000400000 */
[-C--:B------:R-:W-:Y:S01]  /*5190*/  FMUL R25, R25, R88.reuse ;  /* 0x0000005819197220 */ /* 0x080fe20000400000 */
[----:B------:R-:W-:Y:S01]  /*51a0*/  ISETP.GT.AND P1, PT, R0, RZ, P3 ;  /* 0x000000ff0000720c */ /* 0x000fe20001f24270 */
[-C--:B------:R-:W-:Y:S01]  /*51b0*/  FMUL R26, R26, R88.reuse ;  /* 0x000000581a1a7220 */ /* 0x080fe20000400000 */
[----:B------:R-:W-:Y:S01]  /*51c0*/  LEA R2, P4, R102, UR4, 0x1 ;  /* 0x0000000466027c11 */ /* 0x000fe2000f8808ff */
[----:B------:R-:W-:Y:S01]  /*51d0*/  FMUL R27, R27, R88 ;  /* 0x000000581b1b7220 */ /* 0x000fe20000400000 */
[----:B------:R-:W-:Y:S01]  /*51e0*/  F2FP.F16.F32.PACK_AB R24, RZ, R24 ;  /* 0x00000018ff18723e */ /* 0x000fe200000000ff */
[-C--:B------:R-:W-:Y:S01]  /*51f0*/  FMUL R28, R28, R88.reuse ;  /* 0x000000581c1c7220 */ /* 0x080fe20000400000 */
[----:B------:R-:W-:Y:S01]  /*5200*/  LEA.HI.X R3, R102, UR5, R7, 0x1, P4 ;  /* 0x0000000566037c11 */ /* 0x000fe2000a0f0c07 */
[-C--:B------:R-:W-:Y:S01]  /*5210*/  FMUL R29, R29, R88.reuse ;  /* 0x000000581d1d7220 */ /* 0x080fe20000400000 */
[----:B------:R-:W-:Y:S01]  /*5220*/  F2FP.F16.F32.PACK_AB R25, RZ, R25 ;  /* 0x00000019ff19723e */ /* 0x000fe200000000ff */
[-C--:B------:R-:W-:Y:S01]  /*5230*/  FMUL R30, R30, R88.reuse ;  /* 0x000000581e1e7220 */ /* 0x080fe20000400000 */
[----:B------:R-:W-:Y:S01]  /*5240*/  SHF.L.U64.HI R5, R95, 0x1, R94 ;  /* 0x000000015f057819 */ /* 0x000fe2000001025e */
[----:B------:R-:W-:Y:S01]  /*5250*/  @P2 STG.E.U16 desc[UR54][R2.64], R24 ;  /* 0x0000001802002986 */ /* 0x000fe2000c101536 */
[----:B------:R-:W-:Y:S01]  /*5260*/  ISETP.GT.AND P2, PT, R0, 0x8, P0 ;  /* 0x000000080000780c */ /* 0x000fe20000744270 */
[----:B------:R-:W-:Y:S01]  /*5270*/  FMUL R31, R31, R88 ;  /* 0x000000581f1f7220 */ /* 0x000fe20000400000 */
[----:B------:R-:W-:Y:S01]  /*5280*/  LEA R4, P5, R95, R2, 0x1 ;  /* 0x000000025f047211 */ /* 0x000fe200078a08ff */
[----:B------:R-:W-:Y:S01]  /*5290*/  @P1 STG.E.U16 desc[UR54][R2.64+0x2], R25 ;  /* 0x0000021902001986 */ /* 0x000fe2000c101536 */
[----:B------:R-:W-:Y:S01]  /*52a0*/  ISETP.GT.AND P1, PT, R14, 0x8, PT ;  /* 0x000000080e00780c */ /* 0x000fe20003f24270 */
[-C--:B------:R-:W-:Y:S01]  /*52b0*/  FMUL R32, R32, R88.reuse ;  /* 0x0000005820207220 */ /* 0x080fe20000400000 */
[----:B------:R-:W-:Y:S01]  /*52c0*/  ISETP.GT.AND P3, PT, R0, 0x8, P3 ;  /* 0x000000080000780c */ /* 0x000fe20001f64270 */
[----:B------:R-:W-:Y:S01]  /*52d0*/  IMAD.X R5, R5, 0x1, R3, P5 ;  /* 0x0000000105057824 */ /* 0x000fe200028e0603 */
[----:B------:R-:W-:Y:S01]  /*52e0*/  ISETP.GT.AND P0, PT, R14, 0x9, PT ;  /* 0x000000090e00780c */ /* 0x000fe20003f04270 */
[-C--:B------:R-:W-:Y:S01]  /*52f0*/  FMUL R33, R33, R88.reuse ;  /* 0x0000005821217220 */ /* 0x080fe20000400000 */
[----:B------:R-:W-:Y:S01]  /*5300*/  ISETP.GT.AND P4, PT, R0, RZ, P1 ;  /* 0x000000ff0000720c */ /* 0x000fe20000f84270 */
[-C--:B------:R-:W-:Y:S01]  /*5310*/  FMUL R34, R34, R88.reuse ;  /* 0x0000005822227220 */ /* 0x080fe20000400000 */
[----:B------:R-:W-:Y:S01]  /*5320*/  ISETP.GT.AND P5, PT, R0, RZ, P0 ;  /* 0x000000ff0000720c */ /* 0x000fe200007a4270 */
[----:B------:R-:W-:Y:S01]  /*5330*/  FMUL R35, R35, R88 ;  /* 0x0000005823237220 */ /* 0x000fe20000400000 */
[----:B------:R-:W-:Y:S01]  /*5340*/  F2FP.F16.F32.PACK_AB R26, RZ, R26 ;  /* 0x0000001aff1a723e */ /* 0x000fe200000000ff */
[-C--:B------:R-:W-:Y:S01]  /*5350*/  FMUL R36, R36, R88.reuse ;  /* 0x0000005824247220 */ /* 0x080fe20000400000 */
[----:B------:R-:W-:Y:S01]  /*5360*/  F2FP.F16.F32.PACK_AB R27, RZ, R27 ;  /* 0x0000001bff1b723e */ /* 0x000fe200000000ff */
[----:B------:R-:W-:Y:S01]  /*5370*/  FMUL R37, R37, R88 ;  /* 0x0000005825257220 */ /* 0x000fe20000400000 */
[----:B------:R-:W-:Y:S01]  /*5380*/  F2FP.F16.F32.PACK_AB R28, RZ, R28 ;  /* 0x0000001cff1c723e */ /* 0x000fe200000000ff */
[----:B------:R-:W-:Y:S01]  /*5390*/  @P2 STG.E.U16 desc[UR54][R4.64], R26 ;  /* 0x0000001a04002986 */ /* 0x000fe2000c101536 */
[----:B------:R-:W-:Y:S01]  /*53a0*/  ISETP.GT.AND P1, PT, R0, 0x8, P1 ;  /* 0x000000080000780c */ /* 0x000fe20000f24270 */
[-C--:B------:R-:W-:Y:S01]  /*53b0*/  FMUL R38, R38, R88.reuse ;  /* 0x0000005826267220 */ /* 0x080fe20000400000 */
[----:B------:R-:W-:Y:S01]  /*53c0*/  F2FP.F16.F32.PACK_AB R29, RZ, R29 ;  /* 0x0000001dff1d723e */ /* 0x000fe200000000ff */
[----:B------:R-:W-:Y:S01]  /*53d0*/  @P3 STG.E.U16 desc[UR54][R4.64+0x2], R27 ;  /* 0x0000021b04003986 */ /* 0x000fe2000c101536 */
[----:B------:R-:W-:Y:S01]  /*53e0*/  ISETP.GT.AND P3, PT, R14, 0x10, PT ;  /* 0x000000100e00780c */ /* 0x000fe20003f64270 */
[-C--:B------:R-:W-:Y:S01]  /*53f0*/  FMUL R39, R39, R88.reuse ;  /* 0x0000005827277220 */ /* 0x080fe20000400000 */
[----:B------:R-:W-:Y:S01]  /*5400*/  ISETP.GT.AND P2, PT, R0, 0x8, P0 ;  /* 0x000000080000780c */ /* 0x000fe20000744270 */
[----:B------:R-:W-:Y:S01]  /*5410*/  @P4 STG.E.U16 desc[UR54][R2.64+0x10], R28 ;  /* 0x0000101c02004986 */ /* 0x000fe2000c101536 */
[----:B------:R-:W-:Y:S01]  /*5420*/  ISETP.GT.AND P0, PT, R14, 0x11, PT ;  /* 0x000000110e00780c */ /* 0x000fe20003f04270 */
[-C--:B------:R-:W-:Y:S01]  /*5430*/  FMUL R40, R40, R88.reuse ;  /* 0x0000005828287220 */ /* 0x080fe20000400000 */
[C---:B------:R-:W-:Y:S01]  /*5440*/  ISETP.GT.AND P4, PT, R0.reuse, RZ, P3 ;  /* 0x000000ff0000720c */ /* 0x040fe20001f84270 */
[----:B------:R-:W-:Y:S01]  /*5450*/  @P5 STG.E.U16 desc[UR54][R2.64+0x12], R29 ;  /* 0x0000121d02005986 */ /* 0x000fe2000c101536 */
        /* <DEDUP_REMOVED lines=153> */
[----:B------:R-:W-:Y:S01]  /*5df0*/  FMUL R87, R87, R88 ;  /* 0x0000005857577220 */ /* 0x000fe20000400000 */
[----:B------:R-:W-:Y:S01]  /*5e00*/  ISETP.GT.AND P2, PT, R0, 0x8, P0 ;  /* 0x000000080000780c */ /* 0x000fe20000744270 */
[----:B------:R-:W-:Y:S01]  /*5e10*/  @P4 STG.E.U16 desc[UR54][R2.64+0x90], R60 ;  /* 0x0000903c02004986 */ /* 0x000fe2000c101536 */
[----:B------:R-:W-:-:S02]  /*5e20*/  ISETP.GT.AND P0, PT, R14, 0x51, PT ;  /* 0x000000510e00780c */ /* 0x000fc40003f04270 */
[C---:B------:R-:W-:Y:S01]  /*5e30*/  ISETP.GT.AND P4, PT, R0.reuse, RZ, P3 ;  /* 0x000000ff0000720c */ /* 0x040fe20001f84270 */
[----:B------:R-:W-:Y:S01]  /*5e40*/  @P5 STG.E.U16 desc[UR54][R2.64+0x92], R61 ;  /* 0x0000923d02005986 */ /* 0x000fe2000c101536 */
[C---:B------:R-:W-:Y:S02]  /*5e50*/  ISETP.GT.AND P5, PT, R0.reuse, RZ, P0 ;  /* 0x000000ff0000720c */ /* 0x040fe400007a4270 */
[----:B------:R-:W-:Y:S02]  /*5e60*/  F2FP.F16.F32.PACK_AB R62, RZ, R62 ;  /* 0x0000003eff3e723e */ /* 0x000fe400000000ff */
[----:B------:R-:W-:Y:S02]  /*5e70*/  F2FP.F16.F32.PACK_AB R63, RZ, R63 ;  /* 0x0000003fff3f723e */ /* 0x000fe400000000ff */
[----:B------:R-:W-:Y:S01]  /*5e80*/  F2FP.F16.F32.PACK_AB R64, RZ, R64 ;  /* 0x00000040ff40723e */ /* 0x000fe200000000ff */
[----:B------:R-:W-:Y:S01]  /*5e90*/  @P1 STG.E.U16 desc[UR54][R4.64+0x90], R62 ;  /* 0x0000903e04001986 */ /* 0x000fe2000c101536 */
[----:B------:R-:W-:-:S02]  /*5ea0*/  ISETP.GT.AND P1, PT, R0, 0x8, P3 ;  /* 0x000000080000780c */ /* 0x000fc40001f24270 */
[----:B------:R-:W-:Y:S01]  /*5eb0*/  F2FP.F16.F32.PACK_AB R65, RZ, R65 ;  /* 0x00000041ff41723e */ /* 0x000fe200000000ff */
[----:B------:R-:W-:Y:S01]  /*5ec0*/  @P2 STG.E.U16 desc[UR54][R4.64+0x92], R63 ;  /* 0x0000923f04002986 */ /* 0x000fe2000c101536 */
[----:B------:R-:W-:Y:S02]  /*5ed0*/  ISETP.GT.AND P2, PT, R14, 0x58, PT ;  /* 0x000000580e00780c */ /* 0x000fe40003f44270 */
[----:B------:R-:W-:Y:S01]  /*5ee0*/  ISETP.GT.AND P0, PT, R0, 0x8, P0 ;  /* 0x000000080000780c */ /* 0x000fe20000704270 */
[----:B------:R-:W-:Y:S01]  /*5ef0*/  @P4 STG.E.U16 desc[UR54][R2.64+0xa0], R64 ;  /* 0x0000a04002004986 */ /* 0x000fe2000c101536 */
[----:B------:R-:W-:Y:S02]  /*5f00*/  ISETP.GT.AND P3, PT, R14, 0x59, PT ;  /* 0x000000590e00780c */ /* 0x000fe40003f64270 */
[C---:B------:R-:W-:Y:S01]  /*5f10*/  ISETP.GT.AND P4, PT, R0.reuse, RZ, P2 ;  /* 0x000000ff0000720c */ /* 0x040fe20001784270 */
[----:B------:R-:W-:Y:S01]  /*5f20*/  @P5 STG.E.U16 desc[UR54][R2.64+0xa2], R65 ;  /* 0x0000a24102005986 */ /* 0x000fe2000c101536 */
[----:B------:R-:W-:-:S02]  /*5f30*/  ISETP.GT.AND P5, PT, R0, RZ, P3 ;  /* 0x000000ff0000720c */ /* 0x000fc40001fa4270 */
[----:B------:R-:W-:Y:S02]  /*5f40*/  F2FP.F16.F32.PACK_AB R66, RZ, R66 ;  /* 0x00000042ff42723e */ /* 0x000fe400000000ff */
[----:B------:R-:W-:Y:S02]  /*5f50*/  F2FP.F16.F32.PACK_AB R67, RZ, R67 ;  /* 0x00000043ff43723e */ /* 0x000fe400000000ff */
[----:B------:R-:W-:Y:S01]  /*5f60*/  F2FP.F16.F32.PACK_AB R68, RZ, R68 ;  /* 0x00000044ff44723e */ /* 0x000fe200000000ff */
[----:B------:R-:W-:Y:S01]  /*5f70*/  @P1 STG.E.U16 desc[UR54][R4.64+0xa0], R66 ;  /* 0x0000a04204001986 */ /* 0x000fe2000c101536 */
[C---:B------:R-:W-:Y:S02]  /*5f80*/  ISETP.GT.AND P1, PT, R0.reuse, 0x8, P2 ;  /* 0x000000080000780c */ /* 0x040fe40001724270 */
[----:B------:R-:W-:Y:S01]  /*5f90*/  F2FP.F16.F32.PACK_AB R69, RZ, R69 ;  /* 0x00000045ff45723e */ /* 0x000fe200000000ff */
[----:B------:R-:W-:Y:S01]  /*5fa0*/  @P0 STG.E.U16 desc[UR54][R4.64+0xa2], R67 ;  /* 0x0000a24304000986 */ /* 0x000fe2000c101536 */
[----:B------:R-:W-:-:S02]  /*5fb0*/  ISETP.GT.AND P2, PT, R0, 0x8, P3 ;  /* 0x000000080000780c */ /* 0x000fc40001f44270 */
[C---:B------:R-:W-:Y:S01]  /*5fc0*/  ISETP.GT.AND P3, PT, R14.reuse, 0x60, PT ;  /* 0x000000600e00780c */ /* 0x040fe20003f64270 */
[----:B------:R-:W-:Y:S01]  /*5fd0*/  @P4 STG.E.U16 desc[UR54][R2.64+0xb0], R68 ;  /* 0x0000b04402004986 */ /* 0x000fe2000c101536 */
[----:B------:R-:W-:Y:S02]  /*5fe0*/  ISETP.GT.AND P0, PT, R14, 0x61, PT ;  /* 0x000000610e00780c */ /* 0x000fe40003f04270 */
[C---:B------:R-:W-:Y:S01]  /*5ff0*/  ISETP.GT.AND P4, PT, R0.reuse, RZ, P3 ;  /* 0x000000ff0000720c */ /* 0x040fe20001f84270 */
[----:B------:R-:W-:Y:S01]  /*6000*/  @P5 STG.E.U16 desc[UR54][R2.64+0xb2], R69 ;  /* 0x0000b24502005986 */ /* 0x000fe2000c101536 */
[----:B------:R-:W-:Y:S02]  /*6010*/  ISETP.GT.AND P5, PT, R0, RZ, P0 ;  /* 0x000000ff0000720c */ /* 0x000fe400007a4270 */
[----:B------:R-:W-:Y:S02]  /*6020*/  F2FP.F16.F32.PACK_AB R70, RZ, R70 ;  /* 0x00000046ff46723e */ /* 0x000fe400000000ff */
[----:B------:R-:W-:-:S02]  /*6030*/  F2FP.F16.F32.PACK_AB R71, RZ, R71 ;  /* 0x00000047ff47723e */ /* 0x000fc400000000ff */
[----:B------:R-:W-:Y:S01]  /*6040*/  F2FP.F16.F32.PACK_AB R72, RZ, R72 ;  /* 0x00000048ff48723e */ /* 0x000fe200000000ff */
[----:B------:R-:W-:Y:S01]  /*6050*/  @P1 STG.E.U16 desc[UR54][R4.64+0xb0], R70 ;  /* 0x0000b04604001986 */ /* 0x000fe2000c101536 */
[----:B------:R-:W-:Y:S02]  /*6060*/  F2FP.F16.F32.PACK_AB R73, RZ, R73 ;  /* 0x00000049ff49723e */ /* 0x000fe400000000ff */
[C---:B------:R-:W-:Y:S01]  /*6070*/  ISETP.GT.AND P1, PT, R0.reuse, 0x8, P3 ;  /* 0x000000080000780c */ /* 0x040fe20001f24270 */
[----:B------:R-:W-:Y:S01]  /*6080*/  @P2 STG.E.U16 desc[UR54][R4.64+0xb2], R71 ;  /* 0x0000b24704002986 */ /* 0x000fe2000c101536 */
[----:B------:R-:W-:Y:S02]  /*6090*/  ISETP.GT.AND P0, PT, R0, 0x8, P0 ;  /* 0x000000080000780c */ /* 0x000fe40000704270 */
[----:B------:R-:W-:Y:S01]  /*60a0*/  F2FP.F16.F32.PACK_AB R74, RZ, R74 ;  /* 0x0000004aff4a723e */ /* 0x000fe200000000ff */
[----:B------:R-:W-:Y:S01]  /*60b0*/  @P4 STG.E.U16 desc[UR54][R2.64+0xc0], R72 ;  /* 0x0000c04802004986 */ /* 0x000fe2000c101536 */
[----:B------:R-:W-:-:S02]  /*60c0*/  ISETP.GT.AND P4, PT, R14, 0x68, PT ;  /* 0x000000680e00780c */ /* 0x000fc40003f84270 */
[----:B------:R-:W-:Y:S01]  /*60d0*/  F2FP.F16.F32.PACK_AB R75, RZ, R75 ;  /* 0x0000004bff4b723e */ /* 0x000fe200000000ff */
[----:B------:R-:W-:Y:S01]  /*60e0*/  @P5 STG.E.U16 desc[UR54][R2.64+0xc2], R73 ;  /* 0x0000c24902005986 */ /* 0x000fe2000c101536 */
[----:B------:R-:W-:Y:S02]  /*60f0*/  ISETP.GT.AND P5, PT, R14, 0x69, PT ;  /* 0x000000690e00780c */ /* 0x000fe40003fa4270 */
[C---:B------:R-:W-:Y:S01]  /*6100*/  ISETP.GT.AND P2, PT, R0.reuse, RZ, P4 ;  /* 0x000000ff0000720c */ /* 0x040fe20002744270 */
[----:B------:R-:W-:Y:S01]  /*6110*/  @P1 STG.E.U16 desc[UR54][R4.64+0xc0], R74 ;  /* 0x0000c04a04001986 */ /* 0x000fe2000c101536 */
[----:B------:R-:W-:Y:S02]  /*6120*/  ISETP.GT.AND P6, PT, R0, RZ, P5 ;  /* 0x000000ff0000720c */ /* 0x000fe40002fc4270 */
[----:B------:R-:W-:Y:S01]  /*6130*/  F2FP.F16.F32.PACK_AB R76, RZ, R76 ;  /* 0x0000004cff4c723e */ /* 0x000fe200000000ff */
[----:B------:R-:W-:Y:S01]  /*6140*/  @P0 STG.E.U16 desc[UR54][R4.64+0xc2], R75 ;  /* 0x0000c24b04000986 */ /* 0x000fe2000c101536 */
[----:B------:R-:W-:-:S02]  /*6150*/  F2FP.F16.F32.PACK_AB R77, RZ, R77 ;  /* 0x0000004dff4d723e */ /* 0x000fc400000000ff */
[----:B------:R-:W-:Y:S02]  /*6160*/  ISETP.GT.AND P3, PT, R14, 0x70, PT ;  /* 0x000000700e00780c */ /* 0x000fe40003f64270 */
[----:B------:R-:W-:Y:S02]  /*6170*/  ISETP.GT.AND P4, PT, R0, 0x8, P4 ;  /* 0x000000080000780c */ /* 0x000fe40002784270 */
[----:B------:R-:W-:Y:S01]  /*6180*/  F2FP.F16.F32.PACK_AB R78, RZ, R78 ;  /* 0x0000004eff4e723e */ /* 0x000fe200000000ff */
[----:B------:R-:W-:Y:S01]  /*6190*/  @P2 STG.E.U16 desc[UR54][R2.64+0xd0], R76 ;  /* 0x0000d04c02002986 */ /* 0x000fe2000c101536 */
[----:B------:R-:W-:Y:S02]  /*61a0*/  ISETP.GT.AND P2, PT, R14, 0x71, PT ;  /* 0x000000710e00780c */ /* 0x000fe40003f44270 */
[----:B------:R-:W-:Y:S01]  /*61b0*/  F2FP.F16.F32.PACK_AB R79, RZ, R79 ;  /* 0x0000004fff4f723e */ /* 0x000fe200000000ff */
[----:B------:R-:W-:Y:S01]  /*61c0*/  @P6 STG.E.U16 desc[UR54][R2.64+0xd2], R77 ;  /* 0x0000d24d02006986 */ /* 0x000fe2000c101536 */
[----:B------:R-:W-:-:S02]  /*61d0*/  ISETP.GT.AND P6, PT, R0, 0x8, P5 ;  /* 0x000000080000780c */ /* 0x000fc40002fc4270 */
[----:B------:R-:W-:Y:S02]  /*61e0*/  ISETP.GT.AND P5, PT, R0, RZ, P3 ;  /* 0x000000ff0000720c */ /* 0x000fe40001fa4270 */
[----:B------:R-:W-:Y:S01]  /*61f0*/  F2FP.F16.F32.PACK_AB R80, RZ, R80 ;  /* 0x00000050ff50723e */ /* 0x000fe200000000ff */
[----:B------:R-:W-:Y:S01]  /*6200*/  @P4 STG.E.U16 desc[UR54][R4.64+0xd0], R78 ;  /* 0x0000d04e04004986 */ /* 0x000fe2000c101536 */
[C---:B------:R-:W-:Y:S02]  /*6210*/  ISETP.GT.AND P1, PT, R14.reuse, 0x78, PT ;  /* 0x000000780e00780c */ /* 0x040fe40003f24270 */
[----:B------:R-:W-:Y:S02]  /*6220*/  ISETP.GT.AND P0, PT, R14, 0x79, PT ;  /* 0x000000790e00780c */ /* 0x000fe40003f04270 */
[C---:B------:R-:W-:Y:S02]  /*6230*/  ISETP.GT.AND P4, PT, R0.reuse, RZ, P2 ;  /* 0x000000ff0000720c */ /* 0x040fe40001784270 */
[C---:B------:R-:W-:Y:S01]  /*6240*/  ISETP.GT.AND P3, PT, R0.reuse, 0x8, P3 ;  /* 0x000000080000780c */ /* 0x040fe20001f64270 */
[----:B------:R-:W-:Y:S01]  /*6250*/  @P6 STG.E.U16 desc[UR54][R4.64+0xd2], R79 ;  /* 0x0000d24f04006986 */ /* 0x000fe2000c101536 */
[----:B------:R-:W-:-:S02]  /*6260*/  ISETP.GT.AND P2, PT, R0, 0x8, P2 ;  /* 0x000000080000780c */ /* 0x000fc40001744270 */
[C---:B------:R-:W-:Y:S01]  /*6270*/  ISETP.GT.AND P6, PT, R0.reuse, RZ, P0 ;  /* 0x000000ff0000720c */ /* 0x040fe200007c4270 */
[----:B------:R-:W-:Y:S01]  /*6280*/  @P5 STG.E.U16 desc[UR54][R2.64+0xe0], R80 ;  /* 0x0000e05002005986 */ /* 0x000fe2000c101536 */
[C---:B------:R-:W-:Y:S02]  /*6290*/  ISETP.GT.AND P5, PT, R0.reuse, RZ, P1 ;  /* 0x000000ff0000720c */ /* 0x040fe40000fa4270 */
[C---:B------:R-:W-:Y:S02]  /*62a0*/  ISETP.GT.AND P1, PT, R0.reuse, 0x8, P1 ;  /* 0x000000080000780c */ /* 0x040fe40000f24270 */
[----:B------:R-:W-:Y:S02]  /*62b0*/  F2FP.F16.F32.PACK_AB R81, RZ, R81 ;  /* 0x00000051ff51723e */ /* 0x000fe400000000ff */
[----:B------:R-:W-:Y:S02]  /*62c0*/  F2FP.F16.F32.PACK_AB R82, RZ, R82 ;  /* 0x00000052ff52723e */ /* 0x000fe400000000ff */
[----:B------:R-:W-:Y:S01]  /*62d0*/  F2FP.F16.F32.PACK_AB R83, RZ, R83 ;  /* 0x00000053ff53723e */ /* 0x000fe200000000ff */
[----:B------:R-:W-:Y:S01]  /*62e0*/  @P4 STG.E.U16 desc[UR54][R2.64+0xe2], R81 ;  /* 0x0000e25102004986 */ /* 0x000fe2000c101536 */
[----:B------:R-:W-:-:S02]  /*62f0*/  ISETP.GT.AND P0, PT, R0, 0x8, P0 ;  /* 0x000000080000780c */ /* 0x000fc40000704270 */
[----:B------:R-:W-:Y:S01]  /*6300*/  F2FP.F16.F32.PACK_AB R84, RZ, R84 ;  /* 0x00000054ff54723e */ /* 0x000fe200000000ff */
[----:B------:R-:W-:Y:S01]  /*6310*/  @P3 STG.E.U16 desc[UR54][R4.64+0xe0], R82 ;  /* 0x0000e05204003986 */ /* 0x000fe2000c101536 */
[----:B------:R-:W-:Y:S02]  /*6320*/  F2FP.F16.F32.PACK_AB R85, RZ, R85 ;  /* 0x00000055ff55723e */ /* 0x000fe400000000ff */
[----:B------:R-:W-:Y:S01]  /*6330*/  F2FP.F16.F32.PACK_AB R86, RZ, R86 ;  /* 0x00000056ff56723e */ /* 0x000fe200000000ff */
[----:B------:R-:W-:Y:S01]  /*6340*/  @P2 STG.E.U16 desc[UR54][R4.64+0xe2], R83 ;  /* 0x0000e25304002986 */ /* 0x000fe2000c101536 */
[----:B------:R-:W-:-:S03]  /*6350*/  F2FP.F16.F32.PACK_AB R87, RZ, R87 ;  /* 0x00000057ff57723e */ /* 0x000fc600000000ff */
[----:B------:R-:W-:Y:S04]  /*6360*/  @P5 STG.E.U16 desc[UR54][R2.64+0xf0], R84 ;  /* 0x0000f05402005986 */ /* 0x000fe8000c101536 */
[----:B------:R0:W-:Y:S02]  /*6370*/  @P6 STG.E.U16 desc[UR54][R2.64+0xf2], R85 ;  /* 0x0000f25502006986 */ /* 0x0001e4000c101536 */
[----:B0-----:R-:W-:Y:S02]  /*6380*/  @P1 IMAD.MOV.U32 R2, RZ, RZ, R4 ;  /* 0x000000ffff021224 */ /* 0x001fe400078e0004 */
[----:B------:R-:W-:-:S05]  /*6390*/  @P1 IMAD.MOV.U32 R3, RZ, RZ, R5 ;  /* 0x000000ffff031224 */ /* 0x000fca00078e0005 */
[----:B------:R0:W-:Y:S04]  /*63a0*/  @P1 STG.E.U16 desc[UR54][R2.64+0xf0], R86 ;  /* 0x0000f05602001986 */ /* 0x0001e8000c101536 */
[----:B------:R0:W-:Y:S02]  /*63b0*/  @P0 STG.E.U16 desc[UR54][R4.64+0xf2], R87 ;  /* 0x0000f25704000986 */ /* 0x0001e4000c101536 */
.L_x_161:
[----:B------:R-:W-:Y:S05]  /*63c0*/  BSYNC B0 ;  /* 0x0000000000007941 */ /* 0x000fea0003800000 */
.L_x_35:
[----:B0-----:R-:W-:Y:S01]  /*63d0*/  IMAD.U32 R2, RZ, RZ, UR52 ;  /* 0x00000034ff027e24 */ /* 0x001fe2000f8e00ff */
[----:B------:R-:W-:Y:S01]  /*63e0*/  ULDC.64 UR4, c[0x0][0x650] ;  /* 0x0001940000047ab9 */ /* 0x000fe20000000a00 */
[----:B------:R-:W-:Y:S01]  /*63f0*/  IMAD.U32 R3, RZ, RZ, UR53 ;  /* 0x00000035ff037e24 */ /* 0x000fe2000f8e00ff */
[----:B------:R0:W-:Y:S01]  /*6400*/  SYNCS.ARRIVE.TRANS64.A1T0 RZ, [R98+UR50], RZ ;  /* 0x000000ff62ff79a7 */ /* 0x0001e20008100032 */
[----:B------:R-:W-:Y:S01]  /*6410*/  PRMT R0, RZ, 0x7610, R0 ;  /* 0x00007610ff007816 */ /* 0x000fe20000000000 */
[----:B------:R-:W-:Y:S01]  /*6420*/  IMAD.MOV.U32 R18, RZ, RZ, -0x1 ;  /* 0xffffffffff127424 */ /* 0x000fe200078e00ff */
[----:B------:R-:W-:Y:S01]  /*6430*/  LEA R16, P0, R2, R16, 0x1 ;  /* 0x0000001002107211 */ /* 0x000fe200078008ff */
[----:B------:R-:W-:Y:S02]  /*6440*/  IMAD.MOV.U32 R2, RZ, RZ, -0x1 ;  /* 0xffffffffff027424 */ /* 0x000fe400078e00ff */
[----:B------:R-:W-:Y:S01]  /*6450*/  IMAD.MOV.U32 R19, RZ, RZ, -0x1 ;  /* 0xffffffffff137424 */ /* 0x000fe200078e00ff */
[----:B------:R-:W-:-:S02]  /*6460*/  IADD3.X R17, R17, UR41, RZ, P0, !PT ;  /* 0x0000002911117c10 */ /* 0x000fc400087fe4ff */
[----:B------:R-:W-:-:S04]  /*6470*/  ISETP.GE.U32.AND P0, PT, R16, UR4, PT ;  /* 0x0000000410007c0c */ /* 0x000fc8000bf06070 */
[----:B------:R-:W-:-:S13]  /*6480*/  ISETP.GE.U32.AND.EX P0, PT, R17, UR5, PT, P0 ;  /* 0x0000000511007c0c */ /* 0x000fda000bf06100 */
[----:B0-----:R-:W-:Y:S05]  /*6490*/  @P0 BRA `(.L_x_162) ;  /* 0x0000000400700947 */ /* 0x001fea0003800000 */
[----:B------:R-:W0:Y:S01]  /*64a0*/  S2UR UR7, SR_CTAID.X ;  /* 0x00000000000779c3 */ /* 0x000e220000002500 */
[----:B------:R-:W-:Y:S01]  /*64b0*/  ULDC.64 UR4, c[0x0][0x628] ;  /* 0x00018a0000047ab9 */ /* 0x000fe20000000a00 */
[----:B------:R-:W-:Y:S01]  /*64c0*/  ULDC UR6, c[0x0][0x150] ;  /* 0x0000540000067ab9 */ /* 0x000fe20000000800 */
[----:B------:R-:W-:Y:S01]  /*64d0*/  ISETP.NE.U32.AND P0, PT, RZ, UR4, PT ;  /* 0x00000004ff007c0c */ /* 0x000fe2000bf05070 */
[----:B------:R-:W-:Y:S01]  /*64e0*/  ULDC UR15, c[0x0][0x630] ;  /* 0x00018c00000f7ab9 */ /* 0x000fe20000000800 */
[C---:B------:R-:W-:Y:S02]  /*64f0*/  R2UR UR17, R16.reuse ;  /* 0x00000000101172ca */ /* 0x040fe400000e0000 */
[----:B------:R-:W-:Y:S01]  /*6500*/  ISETP.NE.AND.EX P0, PT, RZ, UR5, PT, P0 ;  /* 0x00000005ff007c0c */ /* 0x000fe2000bf05300 */
[----:B------:R-:W1:Y:S01]  /*6510*/  S2UR UR16, SR_CTAID.Y ;  /* 0x00000000001079c3 */ /* 0x000e620000002600 */
[----:B------:R-:W-:Y:S02]  /*6520*/  R2UR UR12, R16 ;  /* 0x00000000100c72ca */ /* 0x000fe400000e0000 */
[----:B------:R-:W-:-:S02]  /*6530*/  R2UR UR13, R17 ;  /* 0x00000000110d72ca */ /* 0x000fc400000e0000 */
[----:B0-----:R-:W-:-:S05]  /*6540*/  I2FP.F32.U32 R0, UR7 ;  /* 0x0000000700007c45 */ /* 0x001fca0008201000 */
[----:B------:R-:W-:Y:S01]  /*6550*/  FMUL R0, R0, UR6 ;  /* 0x0000000600007c20 */ /* 0x000fe20008400000 */
[----:B------:R-:W-:Y:S01]  /*6560*/  ULDC UR6, c[0x0][0x154] ;  /* 0x0000550000067ab9 */ /* 0x000fe20000000800 */
[----:B-1----:R-:W-:-:S04]  /*6570*/  I2FP.F32.U32 R2, UR16 ;  /* 0x0000001000027c45 */ /* 0x002fc80008201000 */
[----:B------:R-:W0:Y:S01]  /*6580*/  F2I.U32.TRUNC.NTZ R0, R0 ;  /* 0x0000000000007305 */ /* 0x000e22000020f000 */
[----:B------:R-:W-:Y:S01]  /*6590*/  FMUL R2, R2, UR6 ;  /* 0x0000000602027c20 */ /* 0x000fe20008400000 */
[----:B------:R-:W-:Y:S06]  /*65a0*/  @!P0 BRA `(.L_x_163) ;  /* 0x0000000000308947 */ /* 0x000fec0003800000 */
        /* <DEDUP_REMOVED lines=12> */
.L_x_163:
[----:B------:R-:W-:Y:S01]  /*6670*/  USHF.R.U64 UR6, UR12, UR15, UR13 ;  /* 0x0000000f0c067299 */ /* 0x000fe2000800120d */
[----:B------:R-:W-:Y:S01]  /*6680*/  R2UR UR5, R17 ;  /* 0x00000000110572ca */ /* 0x000fe200000e0000 */
[----:B------:R-:W-:Y:S01]  /*6690*/  USHF.R.U32.HI UR4, URZ, UR15, UR13 ;  /* 0x0000000f3f047299 */ /* 0x000fe2000801160d */
[----:B------:R-:W1:Y:S01]  /*66a0*/  F2I.U32.TRUNC.NTZ R2, R2 ;  /* 0x0000000200027305 */ /* 0x000e62000020f000 */
[----:B------:R-:W-:Y:S01]  /*66b0*/  UIADD3 UR9, UP0, URZ, -UR6, URZ ;  /* 0x800000063f097290 */ /* 0x000fe2000ff1e03f */
[----:B------:R-:W-:Y:S01]  /*66c0*/  ULDC.64 UR10, c[0x0][0x620] ;  /* 0x00018800000a7ab9 */ /* 0x000fe20000000a00 */
[----:B------:R-:W-:Y:S02]  /*66d0*/  ULDC UR14, c[0x0][0x608] ;  /* 0x00018200000e7ab9 */ /* 0x000fe40000000800 */
[----:B------:R-:W-:Y:S01]  /*66e0*/  UIADD3.X UR4, URZ, ~UR4, URZ, UP0, !UPT ;  /* 0x800000043f047290 */ /* 0x000fe200087fe43f */
[----:B------:R-:W-:Y:S01]  /*66f0*/  ULDC UR15, c[0x0][0x658] ;  /* 0x00019600000f7ab9 */ /* 0x000fe20000000800 */
[----:B------:R-:W-:-:S02]  /*6700*/  ULDC UR12, c[0x0][0x144] ;  /* 0x00005100000c7ab9 */ /* 0x000fc40000000800 */
[----:B------:R-:W-:Y:S01]  /*6710*/  UIMAD UR8, UR4, UR10, URZ ;  /* 0x0000000a040872a4 */ /* 0x000fe2000f8e023f */
[----:B------:R-:W-:Y:S02]  /*6720*/  ULDC UR22, c[0x0][0x148] ;  /* 0x0000520000167ab9 */ /* 0x000fe40000000800 */
[----:B------:R-:W-:Y:S01]  /*6730*/  UMOV UR4, UR17 ;  /* 0x0000001100047c82 */ /* 0x000fe20008000000 */
[----:B------:R-:W-:Y:S02]  /*6740*/  UIMAD UR8, UR9, UR11, UR8 ;  /* 0x0000000b090872a4 */ /* 0x000fe4000f8e0208 */
[----:B------:R-:W-:Y:S01]  /*6750*/  UIMAD.WIDE.U32 UR4, UR9, UR10, UR4 ;  /* 0x0000000a090472a5 */ /* 0x000fe2000f8e0004 */
[----:B0-----:R-:W-:Y:S01]  /*6760*/  R2UR UR9, R0 ;  /* 0x00000000000972ca */ /* 0x001fe200000e0000 */
[----:B------:R-:W-:Y:S01]  /*6770*/  ULDC UR20, c[0x0][0x648] ;  /* 0x0001920000147ab9 */ /* 0x000fe20000000800 */
[----:B-1----:R-:W-:Y:S01]  /*6780*/  R2UR UR13, R2 ;  /* 0x00000000020d72ca */ /* 0x002fe200000e0000 */
[----:B------:R-:W-:Y:S01]  /*6790*/  UIADD3 UR8, UR5, UR8, URZ ;  /* 0x0000000805087290 */ /* 0x000fe2000fffe03f */
[----:B------:R-:W-:-:S02]  /*67a0*/  ULDC UR21, c[0x0][0x638] ;  /* 0x00018e0000157ab9 */ /* 0x000fc40000000800 */
[----:B------:R-:W-:Y:S02]  /*67b0*/  ULDC UR5, c[0x0][0x618] ;  /* 0x0001860000057ab9 */ /* 0x000fe40000000800 */
[----:B------:R-:W-:Y:S02]  /*67c0*/  USHF.R.U64 UR10, UR4, UR5, UR8 ;  /* 0x00000005040a7299 */ /* 0x000fe40008001208 */
[----:B------:R-:W-:-:S03]  /*67d0*/  USHF.R.U32.HI UR8, URZ, UR5, UR8 ;  /* 0x000000053f087299 */ /* 0x000fc60008011608 */
[----:B------:R-:W-:Y:S01]  /*67e0*/  ULDC.64 UR4, c[0x0][0x640] ;  /* 0x0001900000047ab9 */ /* 0x000fe20000000a00 */
[----:B------:R-:W-:Y:S01]  /*67f0*/  USHF.R.U64 UR11, UR10, UR14, UR8 ;  /* 0x0000000e0a0b7299 */ /* 0x000fe20008001208 */
[----:B------:R-:W-:Y:S01]  /*6800*/  ISETP.NE.U32.AND P0, PT, RZ, UR4, PT ;  /* 0x00000004ff007c0c */ /* 0x000fe2000bf05070 */
[----:B------:R-:W-:Y:S02]  /*6810*/  USHF.R.U32.HI UR8, URZ, UR14, UR8 ;  /* 0x0000000e3f087299 */ /* 0x000fe40008011608 */
[----:B------:R-:W-:Y:S01]  /*6820*/  UIADD3 UR9, -UR9, URZ, URZ ;  /* 0x0000003f09097290 */ /* 0x000fe2000fffe13f */
[----:B------:R-:W-:Y:S01]  /*6830*/  ISETP.NE.AND.EX P0, PT, RZ, UR5, PT, P0 ;  /* 0x00000005ff007c0c */ /* 0x000fe2000bf05300 */
[----:B------:R-:W-:Y:S02]  /*6840*/  USHF.R.U64 UR17, UR11, UR15, UR8 ;  /* 0x0000000f0b117299 */ /* 0x000fe40008001208 */
[----:B------:R-:W-:Y:S02]  /*6850*/  UIADD3 UR18, -UR13, URZ, URZ ;  /* 0x0000003f0d127290 */ /* 0x000fe4000fffe13f */
[----:B------:R-:W-:-:S02]  /*6860*/  USHF.R.U32.HI UR15, URZ, UR15, UR8 ;  /* 0x0000000f3f0f7299 */ /* 0x000fc40008011608 */
[----:B------:R-:W-:Y:S01]  /*6870*/  UIMAD UR19, UR12, UR9, UR7 ;  /* 0x000000090c1372a4 */ /* 0x000fe2000f8e0207 */
[----:B------:R-:W-:-:S05]  /*6880*/  UMOV UR14, UR17 ;  /* 0x00000011000e7c82 */ /* 0x000fca0008000000 */
[----:B------:R-:W-:Y:S06]  /*6890*/  @!P0 BRA `(.L_x_164) ;  /* 0x0000000000288947 */ /* 0x000fec0003800000 */
        /* <DEDUP_REMOVED lines=10> */
.L_x_164:
[----:B------:R-:W-:Y:S01]  /*6940*/  UISETP.NE.AND UP0, UPT, UR38, URZ, UPT ;  /* 0x0000003f2600728c */ /* 0x000fe2000bf05270 */
[----:B------:R-:W-:Y:S01]  /*6950*/  IMAD.MOV.U32 R0, RZ, RZ, 0x1 ;  /* 0x00000001ff007424 */ /* 0x000fe200078e00ff */
[----:B------:R-:W-:Y:S01]  /*6960*/  USHF.R.U64 UR5, UR14, UR20, UR15 ;  /* 0x000000140e057299 */ /* 0x000fe2000800120f */
[----:B------:R-:W-:Y:S01]  /*6970*/  IMAD.U32 R19, RZ, RZ, UR6 ;  /* 0x00000006ff137e24 */ /* 0x000fe2000f8e00ff */
[----:B------:R-:W-:Y:S02]  /*6980*/  ULOP3.LUT UR4, UR11, UR47, URZ, 0xc0, !UPT ;  /* 0x0000002f0b047292 */ /* 0x000fe4000f8ec03f */
[----:B------:R-:W-:Y:S02]  /*6990*/  UIADD3 UR7, -UR5, URZ, URZ ;  /* 0x0000003f05077290 */ /* 0x000fe4000fffe13f */
[----:B------:R-:W-:Y:S02]  /*69a0*/  UIMAD UR4, UR44, UR5, UR4 ;  /* 0x000000052c0472a4 */ /* 0x000fe4000f8e0204 */
[----:B------:R-:W-:-:S02]  /*69b0*/  ULOP3.LUT UR10, UR10, UR43, URZ, 0xc0, !UPT ;  /* 0x0000002b0a0a7292 */ /* 0x000fc4000f8ec03f */
[----:B------:R-:W-:Y:S02]  /*69c0*/  @UP0 UIMAD UR19, UR22, UR18, UR16 ;  /* 0x00000012161302a4 */ /* 0x000fe4000f8e0210 */
[----:B------:R-:W-:Y:S01]  /*69d0*/  UIMAD UR5, UR7, UR21, UR17 ;  /* 0x00000015070572a4 */ /* 0x000fe2000f8e0211 */
[----:B------:R-:W-:Y:S02]  /*69e0*/  ULDC UR8, c[0x0][0x600] ;  /* 0x0001800000087ab9 */ /* 0x000fe40000000800 */
[----:B------:R-:W-:Y:S01]  /*69f0*/  ULDC UR7, c[0x0][0x610] ;  /* 0x0001840000077ab9 */ /* 0x000fe20000000800 */
[----:B------:R-:W-:Y:S02]  /*6a00*/  UIMAD UR5, UR5, UR8, UR10 ;  /* 0x00000008050572a4 */ /* 0x000fe4000f8e020a */
[----:B------:R-:W-:-:S04]  /*6a10*/  UIMAD UR4, UR4, UR7, UR19 ;  /* 0x00000007040472a4 */ /* 0x000fc8000f8e0213 */
[----:B------:R-:W-:Y:S02]  /*6a20*/  USEL UR7, UR5, UR4, !UP0 ;  /* 0x0000000405077287 */ /* 0x000fe4000c000000 */
[----:B------:R-:W-:-:S04]  /*6a30*/  USEL UR4, UR4, UR5, !UP0 ;  /* 0x0000000504047287 */ /* 0x000fc8000c000000 */
[----:B------:R-:W-:Y:S02]  /*6a40*/  IMAD.U32 R2, RZ, RZ, UR7 ;  /* 0x00000007ff027e24 */ /* 0x000fe4000f8e00ff */
[----:B------:R-:W-:-:S07]  /*6a50*/  IMAD.U32 R18, RZ, RZ, UR4 ;  /* 0x00000004ff127e24 */ /* 0x000fce000f8e00ff */
.L_x_162:
[----:B------:R-:W-:Y:S01]  /*6a60*/  UIADD3 UR45, UR40, UR45, URZ ;  /* 0x0000002d282d7290 */ /* 0x000fe2000fffe03f */
[----:B------:R-:W-:Y:S02]  /*6a70*/  LOP3.LUT P0, RZ, R0, 0xff, RZ, 0xc0, !PT ;  /* 0x000000ff00ff7812 */ /* 0x000fe4000780c0ff */
[----:B------:R-:W-:Y:S01]  /*6a80*/  LOP3.LUT R100, R100, 0x1, RZ, 0x3c, !PT ;  /* 0x0000000164647812 */ /* 0x000fe200078e3cff */
[----:B------:R-:W-:Y:S02]  /*6a90*/  USHF.R.U32.HI UR4, URZ, 0x2, UR45 ;  /* 0x000000023f047899 */ /* 0x000fe4000801162d */
[----:B------:R-:W-:Y:S02]  /*6aa0*/  UISETP.GT.U32.AND UP0, UPT, UR45, 0x3, UPT ;  /* 0x000000032d00788c */ /* 0x000fe4000bf04070 */
[----:B------:R-:W-:Y:S02]  /*6ab0*/  ULOP3.LUT UR4, UR4, 0x1, URZ, 0xc0, !UPT ;  /* 0x0000000104047892 */ /* 0x000fe4000f8ec03f */
[----:B------:R-:W-:-:S02]  /*6ac0*/  UISETP.LT.U32.AND UP0, UPT, UR40, 0x4, UP0 ;  /* 0x000000042800788c */ /* 0x000fc40008701070 */
[----:B------:R-:W-:Y:S02]  /*6ad0*/  UISETP.NE.U32.AND UP1, UPT, UR4, 0x1, UPT ;  /* 0x000000010400788c */ /* 0x000fe4000bf25070 */
[----:B------:R-:W-:Y:S02]  /*6ae0*/  USEL UR5, URZ, 0x1, !UP0 ;  /* 0x000000013f057887 */ /* 0x000fe4000c000000 */
[----:B------:R-:W-:Y:S02]  /*6af0*/  UISETP.GT.U32.AND UP1, UPT, UR40, 0x3, !UP1 ;  /* 0x000000032800788c */ /* 0x000fe4000cf24070 */
[----:B------:R-:W-:Y:S02]  /*6b00*/  ULOP3.LUT UR45, UR45, 0x3, URZ, 0xc0, !UPT ;  /* 0x000000032d2d7892 */ /* 0x000fe4000f8ec03f */
[----:B------:R-:W-:-:S04]  /*6b10*/  USEL UR4, URZ, 0x1, !UP1 ;  /* 0x000000013f047887 */ /* 0x000fc8000c800000 */
[----:B------:R-:W-:Y:S01]  /*6b20*/  ULOP3.LUT UR48, UR4, UR48, UR5, 0x96, !UPT ;  /* 0x0000003004307292 */ /* 0x000fe2000f8e9605 */
[----:B------:R-:W-:Y:S11]  /*6b30*/  @P0 BRA `(.L_x_165) ;  /* 0xffffffac00480947 */ /* 0x000ff6000383ffff */
[----:B------:R-:W-:Y:S05]  /*6b40*/  EXIT ;  /* 0x000000000000794d */ /* 0x000fea0003800000 */
.L_x_16:
[----:B------:R-:W-:-:S08]  /*6b50*/  ISETP.NE.AND P0, PT, RZ, UR6, PT ;  /* 0x00000006ff007c0c */ /* 0x000fd0000bf05270 */
[----:B------:R-:W0:-:S00]  /*6b60*/  USETMAXREG.DEALLOC.CTAPOOL 0x28 ;  /* 0x00000028000079c8 */ /* 0x000e0000080e0500 */
[----:B------:R-:W-:Y:S05]  /*6b70*/  @P0 EXIT ;  /* 0x000000000000094d */ /* 0x000fea0003800000 */
[----:B0-----:R-:W-:Y:S01]  /*6b80*/  LOP3.LUT P0, RZ, R0, 0xff, RZ, 0xc0, !PT ;  /* 0x000000ff00ff7812 */ /* 0x001fe2000780c0ff */
[----:B------:R-:W-:Y:S02]  /*6b90*/  IMAD.MOV.U32 R0, RZ, RZ, 0x1 ;  /* 0x00000001ff007424 */ /* 0x000fe400078e00ff */
[----:B------:R-:W-:-:S10]  /*6ba0*/  IMAD.MOV.U32 R8, RZ, RZ, RZ ;  /* 0x000000ffff087224 */ /* 0x000fd400078e00ff */
[----:B------:R-:W-:Y:S05]  /*6bb0*/  @!P0 BRA `(.L_x_166) ;  /* 0x0000000c00288947 */ /* 0x000fea0003800000 */
[----:B------:R-:W0:Y:S01]  /*6bc0*/  S2R R11, SR_CgaCtaId ;  /* 0x00000000000b7919 */ /* 0x000e220000008800 */
[----:B------:R-:W-:Y:S01]  /*6bd0*/  LOP3.LUT P0, RZ, R3, 0x1f, RZ, 0xc0, !PT ;  /* 0x0000001f03ff7812 */ /* 0x000fe2000780c0ff */
[----:B------:R-:W-:Y:S01]  /*6be0*/  ULDC UR5, c[0x0][0x658] ;  /* 0x0001960000057ab9 */ /* 0x000fe20000000800 */
[----:B------:R-:W-:Y:S01]  /*6bf0*/  UMOV UR6, 0xffffffff ;  /* 0xffffffff00067882 */ /* 0x000fe20000000000 */
[----:B------:R-:W-:Y:S01]  /*6c00*/  BSSY B0, `(.L_x_166) ;  /* 0x00000c5000007945 */ /* 0x000fe20003800000 */
[----:B------:R-:W-:Y:S01]  /*6c10*/  USHF.L.U32 UR6, UR6, UR5, URZ ;  /* 0x0000000506067299 */ /* 0x000fe2000800063f */
[C---:B------:R-:W-:Y:S01]  /*6c20*/  ISETP.NE.AND P3, PT, R4.reuse, RZ, PT ;  /* 0x000000ff0400720c */ /* 0x040fe20003f65270 */
[----:B------:R-:W-:Y:S01]  /*6c30*/  IMAD.MOV.U32 R10, RZ, RZ, 0x1 ;  /* 0x00000001ff0a7424 */ /* 0x000fe200078e00ff */
[----:B------:R-:W-:Y:S01]  /*6c40*/  ISETP.NE.OR P0, PT, R4, RZ, !P0 ;  /* 0x000000ff0400720c */ /* 0x000fe20004705670 */
[----:B------:R-:W-:Y:S01]  /*6c50*/  IMAD.MOV.U32 R0, RZ, RZ, 0x1 ;  /* 0x00000001ff007424 */ /* 0x000fe200078e00ff */
[----:B------:R-:W-:Y:S01]  /*6c60*/  ULDC UR4, c[0x0][0x600] ;  /* 0x0001800000047ab9 */ /* 0x000fe20000000800 */
[----:B------:R-:W-:Y:S01]  /*6c70*/  IMAD.MOV.U32 R8, RZ, RZ, RZ ;  /* 0x000000ffff087224 */ /* 0x000fe200078e00ff */
[----:B------:R-:W-:Y:S01]  /*6c80*/  UMOV UR7, 0x1 ;  /* 0x0000000100077882 */ /* 0x000fe20000000000 */
[----:B------:R-:W-:-:S02]  /*6c90*/  UIADD3 UR21, UR39, 0x1, URZ ;  /* 0x0000000127157890 */ /* 0x000fc4000fffe03f */
[----:B------:R-:W-:Y:S02]  /*6ca0*/  ULOP3.LUT UR20, UR36, 0x2, URZ, 0xfc, !UPT ;  /* 0x0000000224147892 */ /* 0x000fe4000f8efc3f */
[----:B------:R-:W-:Y:S02]  /*6cb0*/  UIADD3 UR4, UR4, -0x1, URZ ;  /* 0xffffffff04047890 */ /* 0x000fe4000fffe03f */
[----:B------:R-:W-:Y:S02]  /*6cc0*/  USHF.L.U32 UR5, UR7, UR5, URZ ;  /* 0x0000000507057299 */ /* 0x000fe4000800063f */
[----:B------:R-:W-:Y:S01]  /*6cd0*/  ULOP3.LUT UR6, URZ, UR6, URZ, 0x33, !UPT ;  /* 0x000000063f067292 */ /* 0x000fe2000f8e333f */
[----:B------:R-:W-:Y:S01]  /*6ce0*/  ULDC.64 UR18, c[0x0][0x198] ;  /* 0x0000660000127ab9 */ /* 0x000fe20000000a00 */
[C---:B0-----:R-:W-:Y:S02]  /*6cf0*/  IMAD.SHL.U32 R9, R11.reuse, 0x40, RZ ;  /* 0x000000400b097824 */ /* 0x041fe400078e00ff */
[----:B------:R-:W-:-:S03]  /*6d00*/  IMAD.SHL.U32 R11, R11, 0x1000, RZ ;  /* 0x000010000b0b7824 */ /* 0x000fc600078e00ff */
[----:B------:R-:W-:-:S07]  /*6d10*/  LOP3.LUT R9, R9, 0x40, RZ, 0xc0, !PT ;  /* 0x0000004009097812 */ /* 0x000fce00078ec0ff */
.L_x_178:
[----:B------:R-:W-:-:S03]  /*6d20*/  UMOV UR7, 0xffffffff ;  /* 0xffffffff00077882 */ /* 0x000fc60000000000 */
[----:B------:R-:W-:Y:S05]  /*6d30*/  BRA.DIV UR7, `(.L_x_167) ;  /* 0x0000000e07e07947 */ /* 0x000fea000b800000 */
[----:B------:R-:W-:-:S13]  /*6d40*/  ELECT P6, URZ, PT ;  /* 0x00000000003f782f */ /* 0x000fda00038c0000 */
.L_x_191:
[----:B------:R-:W0:Y:S01]  /*6d50*/  LDC R3, c[0x0][0x28c] ;  /* 0x0000a300ff037b82 */ /* 0x000e220000000800 */
[----:B------:R-:W-:Y:S01]  /*6d60*/  BSSY B1, `(.L_x_168) ;  /* 0x0000039000017945 */ /* 0x000fe20003800000 */
[----:B0-----:R-:W-:-:S13]  /*6d70*/  ISETP.LT.OR P6, PT, R3, 0x1, !P6 ;  /* 0x000000010300780c */ /* 0x001fda00077c1670 */
[----:B------:R-:W-:Y:S05]  /*6d80*/  @P6 BRA `(.L_x_169) ;  /* 0x0000000000d86947 */ /* 0x000fea0003800000 */
[----:B------:R-:W-:Y:S02]  /*6d90*/  IMAD R6, R2, 0x80, R9 ;  /* 0x0000008002067824 */ /* 0x000fe400078e0209 */
[----:B------:R-:W-:Y:S02]  /*6da0*/  IMAD.SHL.U32 R18, R18, 0x40, RZ ;  /* 0x0000004012127824 */ /* 0x000fe400078e00ff */
[----:B------:R-:W-:Y:S02]  /*6db0*/  IMAD.MOV.U32 R13, RZ, RZ, RZ ;  /* 0x000000ffff0d7224 */ /* 0x000fe400078e00ff */
[----:B------:R-:W-:Y:S02]  /*6dc0*/  IMAD.U32 R14, RZ, RZ, UR21 ;  /* 0x00000015ff0e7e24 */ /* 0x000fe4000f8e00ff */
[----:B------:R-:W-:Y:S02]  /*6dd0*/  IMAD.MOV.U32 R2, RZ, RZ, R0 ;  /* 0x000000ffff027224 */ /* 0x000fe400078e0000 */
[----:B------:R-:W-:-:S07]  /*6de0*/  IMAD.MOV.U32 R3, RZ, RZ, R8 ;  /* 0x000000ffff037224 */ /* 0x000fce00078e0008 */
.L_x_173:
[----:B------:R-:W0:Y:S01]  /*6df0*/  S2R R5, SR_CgaCtaId ;  /* 0x0000000000057919 */ /* 0x000e220000008800 */
[----:B------:R-:W-:-:S04]  /*6e00*/  MOV R4, 0x400 ;  /* 0x0000040000047802 */ /* 0x000fc80000000f00 */
[----:B0-----:R-:W-:Y:S02]  /*6e10*/  LEA R12, R5, R4, 0x18 ;  /* 0x00000004050c7211 */ /* 0x001fe400078ec0ff */
[----:B------:R-:W-:Y:S01]  /*6e20*/  SHF.L.U32 R4, R2, 0x1f, RZ ;  /* 0x0000001f02047819 */ /* 0x000fe200000006ff */
[----:B------:R-:W0:Y:S02]  /*6e30*/  @!P3 LDC R5, c[0x0][0x500] ;  /* 0x00014000ff05bb82 */ /* 0x000e240000000800 */
[----:B------:R-:W-:-:S04]  /*6e40*/  IMAD R7, R3, 0x8, R12 ;  /* 0x0000000803077824 */ /* 0x000fc800078e020c */
[----:B------:R-:W1:Y:S02]  /*6e50*/  SYNCS.PHASECHK.TRANS64.TRYWAIT P1, [R7+URZ+0x20], R4 ;  /* 0x00002004070075a7 */ /* 0x000e64000802017f */
[----:B-1----:R-:W-:Y:S05]  /*6e60*/  @!P1 BRA `(.L_x_170) ;  /* 0x0000000c00b49947 */ /* 0x002fea0003800000 */
.L_x_192:
[----:B------:R-:W-:Y:S01]  /*6e70*/  UPRMT UR7, UR20, 0x9910, URZ ;  /* 0x0000991014077896 */ /* 0x000fe2000800003f */
[----:B0-----:R0:W-:Y:S03]  /*6e80*/  @!P3 SYNCS.ARRIVE.TRANS64 RZ, [R7+URZ], R5 ;  /* 0x0000000507ffb9a7 */ /* 0x0011e6000800003f */
[----:B------:R-:W-:-:S06]  /*6e90*/  UISETP.NE.AND UP0, UPT, UR7, 0x2, UPT ;  /* 0x000000020700788c */ /* 0x000fcc000bf05270 */
[----:B------:R-:W-:-:S13]  /*6ea0*/  PLOP3.LUT P1, PT, PT, PT, UP0, 0x80, 0x0 ;  /* 0x000000000000781c */ /* 0x000fda0003f2f008 */
[----:B0-----:R-:W-:Y:S05]  /*6eb0*/  @P1 BRA `(.L_x_171) ;  /* 0x0000000000041947 */ /* 0x001fea0003800000 */
[----:B------:R-:W-:Y:S01]  /*6ec0*/  BPT.TRAP 0x1 ;  /* 0x000000040000795c */ /* 0x000fe20000300000 */
.L_x_171:
[----:B------:R-:W-:Y:S05]  /*6ed0*/  @P0 BRA `(.L_x_172) ;  /* 0x0000000000040947 */ /* 0x000fea0003800000 */
[----:B------:R-:W-:Y:S01]  /*6ee0*/  BPT.TRAP 0x1 ;  /* 0x000000040000795c */ /* 0x000fe20000300000 */
.L_x_172:
[----:B-1----:R-:W-:Y:S01]  /*6ef0*/  IMAD.SHL.U32 R4, R3, 0x2000, RZ ;  /* 0x0000200003047824 */ /* 0x002fe200078e00ff */
[----:B------:R-:W-:Y:S01]  /*6f00*/  R2UR UR9, R7 ;  /* 0x00000000070972ca */ /* 0x000fe200000e0000 */
[----:B------:R-:W-:Y:S01]  /*6f10*/  VIADD R14, R14, 0xffffffff ;  /* 0xffffffff0e0e7836 */ /* 0x000fe20000000000 */
[----:B------:R-:W-:Y:S01]  /*6f20*/  R2UR UR11, R18 ;  /* 0x00000000120b72ca */ /* 0x000fe200000e0000 */
[----:B------:R-:W-:Y:S01]  /*6f30*/  UIADD3 UR14, UP0, UR18, 0xf0, URZ ;  /* 0x000000f0120e7890 */ /* 0x000fe2000ff1e03f */
[----:B------:R-:W-:Y:S01]  /*6f40*/  LOP3.LUT R5, R4, 0x1000, R11, 0xf8, !PT ;  /* 0x0000100004057812 */ /* 0x000fe200078ef80b */
[----:B------:R-:W-:Y:S01]  /*6f50*/  UIADD3 UR22, UP1, UR18, 0x1f0, URZ ;  /* 0x000001f012167890 */ /* 0x000fe2000ff3e03f */
[----:B------:R-:W-:Y:S01]  /*6f60*/  IADD3 R4, R12, 0x180, R4 ;  /* 0x000001800c047810 */ /* 0x000fe20007ffe004 */
[----:B------:R-:W-:Y:S01]  /*6f70*/  UIADD3.X UR15, URZ, UR19, URZ, UP0, !UPT ;  /* 0x000000133f0f7290 */ /* 0x000fe200087fe43f */
[----:B------:R-:W-:Y:S01]  /*6f80*/  R2UR UR10, R13 ;  /* 0x000000000d0a72ca */ /* 0x000fe200000e0000 */
[----:B------:R-:W-:Y:S01]  /*6f90*/  IMAD R5, R5, 0x2, R12 ;  /* 0x0000000205057824 */ /* 0x000fe200078e020c */
[----:B------:R-:W-:Y:S01]  /*6fa0*/  R2UR UR8, R4 ;  /* 0x00000000040872ca */ /* 0x000fe200000e0000 */
[----:B------:R-:W-:Y:S01]  /*6fb0*/  VIADD R3, R3, 0x1 ;  /* 0x0000000103037836 */ /* 0x000fe20000000000 */
[----:B------:R-:W-:Y:S01]  /*6fc0*/  R2UR UR12, R19 ;  /* 0x00000000130c72ca */ /* 0x000fe200000e0000 */
[----:B------:R-:W-:Y:S01]  /*6fd0*/  UIADD3.X UR23, URZ, UR19, URZ, UP1, !UPT ;  /* 0x000000133f177290 */ /* 0x000fe20008ffe43f */
[----:B------:R-:W-:Y:S01]  /*6fe0*/  R2UR UR7, R5 ;  /* 0x00000000050772ca */ /* 0x000fe200000e0000 */
[----:B------:R-:W-:Y:S01]  /*6ff0*/  UMOV UR16, 0x0 ;  /* 0x0000000000107882 */ /* 0x000fe20000000000 */
[----:B------:R-:W-:Y:S01]  /*7000*/  R2UR UR13, R6 ;  /* 0x00000000060d72ca */ /* 0x000fe200000e0000 */
[----:B------:R-:W-:Y:S01]  /*7010*/  UMOV UR17, 0x10000000 ;  /* 0x1000000000117882 */ /* 0x000fe20000000000 */
[----:B------:R-:W-:Y:S01]  /*7020*/  ISETP.GT.AND P2, PT, R14, 0x1, PT ;  /* 0x000000010e00780c */ /* 0x000fe20003f44270 */
[----:B------:R-:W-:Y:S01]  /*7030*/  UMOV UR24, 0x30000 ;  /* 0x0003000000187882 */ /* 0x000fe20000000000 */
[----:B------:R-:W-:Y:S01]  /*7040*/  ISETP.NE.AND P1, PT, R3, 0x4, PT ;  /* 0x000000040300780c */ /* 0x000fe20003f25270 */
[----:B------:R-:W-:-:S03]  /*7050*/  VIADD R13, R13, 0x40 ;  /* 0x000000400d0d7836 */ /* 0x000fc60000000000 */
[----:B------:R-:W-:Y:S01]  /*7060*/  SEL R5, RZ, 0x1, P1 ;  /* 0x00000001ff057807 */ /* 0x000fe20000800000 */
[----:B------:R0:W-:Y:S01]  /*7070*/  UTMALDG.3D [UR8], [UR14], desc[UR16] ;  /* 0x000010080e0075b4 */ /* 0x0001e20008011000 */
[----:B------:R-:W-:Y:S01]  /*7080*/  SEL R3, R3, RZ, P1 ;  /* 0x000000ff03037207 */ /* 0x000fe20000800000 */
[----:B------:R-:W-:Y:S01]  /*7090*/  UIADD3 UR7, UR7, 0x8180, URZ ;  /* 0x0000818007077890 */ /* 0x000fe2000fffe03f */
[----:B------:R-:W-:-:S06]  /*70a0*/  LOP3.LUT R2, R2, R5, RZ, 0x3c, !PT ;  /* 0x0000000502027212 */ /* 0x000fcc00078e3cff */
[----:B0-----:R-:W-:Y:S01]  /*70b0*/  UMOV UR8, UR7 ;  /* 0x0000000700087c82 */ /* 0x001fe20008000000 */
[----:B------:R-:W-:Y:S02]  /*70c0*/  UMOV UR11, UR13 ;  /* 0x0000000d000b7c82 */ /* 0x000fe40008000000 */
[----:B------:R0:W-:Y:S02]  /*70d0*/  UTMALDG.3D.MULTICAST [UR8], [UR22], UR24, desc[UR16] ;  /* 0x00001008160073b4 */ /* 0x0001e40008011818 */
[----:B0-----:R-:W-:Y:S05]  /*70e0*/  @P2 BRA `(.L_x_173) ;  /* 0xfffffffc00402947 */ /* 0x001fea000383ffff */
.L_x_169:
[----:B------:R-:W-:Y:S05]  /*70f0*/  BSYNC B1 ;  /* 0x0000000000017941 */ /* 0x000fea0003800000 */
.L_x_168:
[----:B------:R-:W-:Y:S01]  /*7100*/  LOP3.LUT P4, RZ, R10, 0xff, RZ, 0xc0, !PT ;  /* 0x000000ff0aff7812 */ /* 0x000fe2000788c0ff */
[----:B------:R-:W-:Y:S01]  /*7110*/  VIADD R8, R8, UR39 ;  /* 0x0000002708087c36 */ /* 0x000fe20008000000 */
[----:B------:R-:W-:Y:S01]  /*7120*/  ULDC.64 UR8, c[0x0][0x650] ;  /* 0x0001940000087ab9 */ /* 0x000fe20000000a00 */
[----:B------:R-:W-:Y:S01]  /*7130*/  BSSY B1, `(.L_x_174) ;  /* 0x000006f000017945 */ /* 0x000fe20003800000 */
[----:B------:R-:W-:Y:S01]  /*7140*/  IMAD.MOV.U32 R18, RZ, RZ, -0x1 ;  /* 0xffffffffff127424 */ /* 0x000fe200078e00ff */
[----:B------:R-:W-:Y:S01]  /*7150*/  PRMT R10, RZ, 0x7610, R10 ;  /* 0x00007610ff0a7816 */ /* 0x000fe2000000000a */
[----:B------:R-:W-:Y:S01]  /*7160*/  IMAD.MOV.U32 R19, RZ, RZ, -0x1 ;  /* 0xffffffffff137424 */ /* 0x000fe200078e00ff */
[C---:B------:R-:W-:Y:S02]  /*7170*/  ISETP.GT.U32.AND P1, PT, R8.reuse, 0x3, PT ;  /* 0x000000030800780c */ /* 0x040fe40003f24070 */
[----:B------:R-:W-:Y:S02]  /*7180*/  SHF.R.U32.HI R2, RZ, 0x2, R8 ;  /* 0x00000002ff027819 */ /* 0x000fe40000011608 */
[----:B------:R-:W-:-:S02]  /*7190*/  LOP3.LUT R8, R8, 0x3, RZ, 0xc0, !PT ;  /* 0x0000000308087812 */ /* 0x000fc400078ec0ff */
[----:B------:R-:W0:Y:S01]  /*71a0*/  @P4 S2R R4, SR_CgaCtaId ;  /* 0x0000000000044919 */ /* 0x000e220000008800 */
[----:B------:R-:W-:Y:S02]  /*71b0*/  @P4 MOV R3, 0x400 ;  /* 0x0000040000034802 */ /* 0x000fe40000000f00 */
[----:B------:R-:W-:-:S04]  /*71c0*/  LOP3.LUT R2, R2, 0x1, RZ, 0xc0, !PT ;  /* 0x0000000102027812 */ /* 0x000fc800078ec0ff */
[----:B------:R-:W-:Y:S02]  /*71d0*/  ISETP.NE.U32.AND P2, PT, R2, 0x1, PT ;  /* 0x000000010200780c */ /* 0x000fe40003f45070 */
[----:B0-----:R-:W-:Y:S01]  /*71e0*/  @P4 LEA R3, R4, R3, 0x18 ;  /* 0x0000000304034211 */ /* 0x001fe200078ec0ff */
[----:B------:R-:W-:-:S03]  /*71f0*/  IMAD.U32 R4, RZ, RZ, UR39 ;  /* 0x00000027ff047e24 */ /* 0x000fc6000f8e00ff */
[----:B------:R0:W-:Y:S01]  /*7200*/  @P4 SYNCS.ARRIVE.TRANS64.A1T0 RZ, [R3+URZ+0x78], RZ ;  /* 0x000078ff03ff49a7 */ /* 0x0001e2000810003f */
[----:B------:R-:W-:Y:S02]  /*7210*/  IADD3 R16, P4, R16, UR52, RZ ;  /* 0x0000003410107c10 */ /* 0x000fe4000ff9e0ff */
[----:B------:R-:W-:Y:S02]  /*7220*/  ISETP.LT.U32.AND P1, PT, R4, 0x4, P1 ;  /* 0x000000040400780c */ /* 0x000fe40000f21070 */
[----:B------:R-:W-:Y:S02]  /*7230*/  IADD3.X R17, R17, UR37, RZ, P4, !PT ;  /* 0x0000002511117c10 */ /* 0x000fe4000a7fe4ff */
[----:B------:R-:W-:Y:S02]  /*7240*/  ISETP.GE.U32.AND P4, PT, R16, UR8, PT ;  /* 0x0000000810007c0c */ /* 0x000fe4000bf86070 */
[----:B0-----:R-:W-:Y:S02]  /*7250*/  SEL R3, RZ, 0x1, !P1 ;  /* 0x00000001ff037807 */ /* 0x001fe40004800000 */
[----:B------:R-:W-:-:S02]  /*7260*/  ISETP.GE.U32.AND.EX P1, PT, R17, UR9, PT, P4 ;  /* 0x0000000911007c0c */ /* 0x000fc4000bf26140 */
[----:B------:R-:W-:-:S04]  /*7270*/  ISETP.GT.U32.AND P2, PT, R4, 0x3, !P2 ;  /* 0x000000030400780c */ /* 0x000fc80005744070 */
[----:B------:R-:W-:-:S04]  /*7280*/  SEL R2, RZ, 0x1, !P2 ;  /* 0x00000001ff027807 */ /* 0x000fc80005000000 */
[--C-:B------:R-:W-:Y:S01]  /*7290*/  LOP3.LUT R0, R2, R0, R3.reuse, 0x96, !PT ;  /* 0x0000000002007212 */ /* 0x100fe200078e9603 */
[----:B------:R-:W-:Y:S01]  /*72a0*/  IMAD.MOV.U32 R2, RZ, RZ, -0x1 ;  /* 0xffffffffff027424 */ /* 0x000fe200078e00ff */
[----:B------:R-:W-:Y:S01]  /*72b0*/  PRMT R3, RZ, 0x7610, R3 ;  /* 0x00007610ff037816 */ /* 0x000fe20000000003 */
[----:B------:R-:W-:Y:S06]  /*72c0*/  @P1 BRA `(.L_x_175) ;  /* 0x0000000400541947 */ /* 0x000fec0003800000 */
[----:B------:R-:W0:Y:S01]  /*72d0*/  S2UR UR7, SR_CTAID.X ;  /* 0x00000000000779c3 */ /* 0x000e220000002500 */
[----:B------:R-:W-:Y:S01]  /*72e0*/  ULDC.64 UR8, c[0x0][0x628] ;  /* 0x00018a0000087ab9 */ /* 0x000fe20000000a00 */
[----:B------:R-:W-:Y:S01]  /*72f0*/  ULDC UR10, c[0x0][0x150] ;  /* 0x00005400000a7ab9 */ /* 0x000fe20000000800 */
[----:B------:R-:W-:Y:S01]  /*7300*/  ISETP.NE.U32.AND P1, PT, RZ, UR8, PT ;  /* 0x00000008ff007c0c */ /* 0x000fe2000bf25070 */
[----:B------:R-:W-:Y:S01]  /*7310*/  ULDC UR11, c[0x0][0x630] ;  /* 0x00018c00000b7ab9 */ /* 0x000fe20000000800 */
[----:B------:R-:W-:Y:S01]  /*7320*/  ULDC UR13, c[0x0][0x154] ;  /* 0x00005500000d7ab9 */ /* 0x000fe20000000800 */
[----:B------:R-:W-:Y:S01]  /*7330*/  IMAD.MOV.U32 R2, RZ, RZ, R16 ;  /* 0x000000ffff027224 */ /* 0x000fe200078e0010 */
[----:B------:R-:W-:Y:S01]  /*7340*/  ISETP.NE.AND.EX P1, PT, RZ, UR9, PT, P1 ;  /* 0x00000009ff007c0c */ /* 0x000fe2000bf25310 */
[----:B------:R-:W1:Y:S01]  /*7350*/  S2UR UR12, SR_CTAID.Y ;  /* 0x00000000000c79c3 */ /* 0x000e620000002600 */
[----:B0-----:R-:W-:-:S05]  /*7360*/  I2FP.F32.U32 R3, UR7 ;  /* 0x0000000700037c45 */ /* 0x001fca0008201000 */
[----:B------:R-:W-:Y:S01]  /*7370*/  FMUL R12, R3, UR10 ;  /* 0x0000000a030c7c20 */ /* 0x000fe20008400000 */
[----:B------:R-:W-:-:S05]  /*7380*/  IMAD.MOV.U32 R3, RZ, RZ, R17 ;  /* 0x000000ffff037224 */ /* 0x000fca00078e0011 */
[----:B------:R-:W-:Y:S05]  /*7390*/  @!P1 BRA `(.L_x_176) ;  /* 0x0000000000289947 */ /* 0x000fea0003800000 */
[----:B------:R-:W-:Y:S02]  /*73a0*/  ULDC UR10, c[0x0][0x634] ;  /* 0x00018d00000a7ab9 */ /* 0x000fe40000000800 */
[----:B------:R-:W-:-:S05]  /*73b0*/  IADD3 R7, P1, R16, UR10, RZ ;  /* 0x0000000a10077c10 */ /* 0x000fca000ff3e0ff */
[----:B------:R-:W-:-:S04]  /*73c0*/  IMAD.X R13, RZ, RZ, R17, P1 ;  /* 0x000000ffff0d7224 */ /* 0x000fc800008e0611 */
[----:B------:R-:W-:-:S04]  /*73d0*/  IMAD.WIDE.U32 R4, R13, UR8, RZ ;  /* 0x000000080d047c25 */ /* 0x000fc8000f8e00ff */
[----:B------:R-:W-:-:S04]  /*73e0*/  IMAD.WIDE.U32 R4, P1, R7, UR9, R4 ;  /* 0x0000000907047c25 */ /* 0x000fc8000f820004 */
[----:B------:R-:W-:-:S04]  /*73f0*/  IMAD.WIDE.U32 R6, R7, UR8, RZ ;  /* 0x0000000807067c25 */ /* 0x000fc8000f8e00ff */
[----:B------:R-:W-:Y:S01]  /*7400*/  IMAD.X R3, RZ, RZ, RZ, P1 ;  /* 0x000000ffff037224 */ /* 0x000fe200008e06ff */
[----:B------:R-:W-:Y:S01]  /*7410*/  IADD3 RZ, P1, R7, R4, RZ ;  /* 0x0000000407ff7210 */ /* 0x000fe20007f3e0ff */
[----:B------:R-:W-:-:S04]  /*7420*/  IMAD.MOV.U32 R2, RZ, RZ, R5 ;  /* 0x000000ffff027224 */ /* 0x000fc800078e0005 */
[----:B------:R-:W-:-:S08]  /*7430*/  IMAD.WIDE.U32.X R2, R13, UR9, R2, P1 ;  /* 0x000000090d027c25 */ /* 0x000fd000088e0402 */
.L_x_176:
[--C-:B------:R-:W-:Y:S01]  /*7440*/  SHF.R.U64 R19, R2, UR11, R3.reuse ;  /* 0x0000000b02137c19 */ /* 0x100fe20008001203 */
[----:B------:R-:W0:Y:S01]  /*7450*/  F2I.U32.TRUNC.NTZ R12, R12 ;  /* 0x0000000c000c7305 */ /* 0x000e22000020f000 */
[----:B------:R-:W-:Y:S01]  /*7460*/  SHF.R.U32.HI R2, RZ, UR11, R3 ;  /* 0x0000000bff027c19 */ /* 0x000fe20008011603 */
[----:B------:R-:W-:Y:S01]  /*7470*/  ULDC.64 UR8, c[0x0][0x620] ;  /* 0x0001880000087ab9 */ /* 0x000fe20000000a00 */
[----:B------:R-:W-:Y:S01]  /*7480*/  IADD3 R5, P1, RZ, -R19, RZ ;  /* 0x80000013ff057210 */ /* 0x000fe20007f3e0ff */
[----:B------:R-:W-:Y:S01]  /*7490*/  ULDC.64 UR14, c[0x0][0x640] ;  /* 0x00019000000e7ab9 */ /* 0x000fe20000000a00 */
[----:B-1----:R-:W-:Y:S01]  /*74a0*/  I2FP.F32.U32 R4, UR12 ;  /* 0x0000000c00047c45 */ /* 0x002fe20008201000 */
[----:B------:R-:W-:Y:S02]  /*74b0*/  ULDC UR11, c[0x0][0x658] ;  /* 0x00019600000b7ab9 */ /* 0x000fe40000000800 */
[----:B------:R-:W-:Y:S01]  /*74c0*/  IMAD.X R2, RZ, RZ, ~R2, P1 ;  /* 0x000000ffff027224 */ /* 0x000fe200008e0e02 */
[----:B------:R-:W-:Y:S01]  /*74d0*/  ISETP.NE.U32.AND P1, PT, RZ, UR14, PT ;  /* 0x0000000eff007c0c */ /* 0x000fe2000bf25070 */
[----:B------:R-:W-:Y:S01]  /*74e0*/  FMUL R6, R4, UR13 ;  /* 0x0000000d04067c20 */ /* 0x000fe20008400000 */
[----:B------:R-:W-:Y:S01]  /*74f0*/  ULDC UR13, c[0x0][0x648] ;  /* 0x00019200000d7ab9 */ /* 0x000fe20000000800 */
[----:B------:R-:W-:Y:S01]  /*7500*/  IMAD R4, R2, UR8, RZ ;  /* 0x0000000802047c24 */ /* 0x000fe2000f8e02ff */
[----:B------:R-:W-:Y:S01]  /*7510*/  ISETP.NE.AND.EX P1, PT, RZ, UR15, PT, P1 ;  /* 0x0000000fff007c0c */ /* 0x000fe2000bf25310 */
[C---:B------:R-:W-:Y:S01]  /*7520*/  IMAD.WIDE.U32 R2, R5.reuse, UR8, R16 ;  /* 0x0000000805027c25 */ /* 0x040fe2000f8e0010 */
[----:B0-----:R-:W-:Y:S01]  /*7530*/  R2UR UR8, R12 ;  /* 0x000000000c0872ca */ /* 0x001fe200000e0000 */
[----:B------:R-:W0:Y:S01]  /*7540*/  F2I.U32.TRUNC.NTZ R6, R6 ;  /* 0x0000000600067305 */ /* 0x000e22000020f000 */
[----:B------:R-:W1:Y:S01]  /*7550*/  LDC R12, c[0x0][0x610] ;  /* 0x00018400ff0c7b82 */ /* 0x000e620000000800 */
[----:B------:R-:W-:Y:S01]  /*7560*/  IMAD R5, R5, UR9, R4 ;  /* 0x0000000905057c24 */ /* 0x000fe2000f8e0204 */
[----:B------:R-:W-:-:S03]  /*7570*/  ULDC UR9, c[0x0][0x618] ;  /* 0x0001860000097ab9 */ /* 0x000fc60000000800 */
[----:B------:R-:W-:-:S05]  /*7580*/  IMAD.IADD R3, R3, 0x1, R5 ;  /* 0x0000000103037824 */ /* 0x000fca00078e0205 */
[--C-:B------:R-:W-:Y:S02]  /*7590*/  SHF.R.U64 R14, R2, UR9, R3.reuse ;  /* 0x00000009020e7c19 */ /* 0x100fe40008001203 */
[----:B------:R-:W-:Y:S01]  /*75a0*/  SHF.R.U32.HI R3, RZ, UR9, R3 ;  /* 0x00000009ff037c19 */ /* 0x000fe20008011603 */
[----:B------:R-:W-:Y:S01]  /*75b0*/  ULDC UR9, c[0x0][0x608] ;  /* 0x0001820000097ab9 */ /* 0x000fe20000000800 */
[----:B0-----:R-:W-:Y:S02]  /*75c0*/  R2UR UR10, R6 ;  /* 0x00000000060a72ca */ /* 0x001fe400000e0000 */
[--C-:B------:R-:W-:Y:S02]  /*75d0*/  SHF.R.U64 R15, R14, UR9, R3.reuse ;  /* 0x000000090e0f7c19 */ /* 0x100fe40008001203 */
[----:B------:R-:W-:Y:S01]  /*75e0*/  SHF.R.U32.HI R2, RZ, UR9, R3 ;  /* 0x00000009ff027c19 */ /* 0x000fe20008011603 */
[----:B------:R-:W-:-:S03]  /*75f0*/  UIADD3 UR9, -UR8, URZ, URZ ;  /* 0x0000003f08097290 */ /* 0x000fc6000fffe13f */
[--C-:B------:R-:W-:Y:S01]  /*7600*/  SHF.R.U64 R21, R15, UR11, R2.reuse ;  /* 0x0000000b0f157c19 */ /* 0x100fe20008001202 */
[----:B------:R-:W-:Y:S01]  /*7610*/  ULDC UR8, c[0x0][0x144] ;  /* 0x0000510000087ab9 */ /* 0x000fe20000000800 */
[----:B------:R-:W-:-:S03]  /*7620*/  SHF.R.U32.HI R3, RZ, UR11, R2 ;  /* 0x0000000bff037c19 */ /* 0x000fc60008011602 */
[----:B------:R-:W-:Y:S01]  /*7630*/  IMAD.MOV.U32 R2, RZ, RZ, R21 ;  /* 0x000000ffff027224 */ /* 0x000fe200078e0015 */
[----:B------:R-:W-:Y:S06]  /*7640*/  @!P1 BRA `(.L_x_177) ;  /* 0x0000000000289947 */ /* 0x000fec0003800000 */
        /* <DEDUP_REMOVED lines=10> */
.L_x_177:
[----:B------:R-:W-:Y:S01]  /*76f0*/  UISETP.NE.AND UP0, UPT, UR38, URZ, UPT ;  /* 0x0000003f2600728c */ /* 0x000fe2000bf05270 */
[----:B------:R-:W-:Y:S01]  /*7700*/  SHF.R.U64 R3, R2, UR13, R3 ;  /* 0x0000000d02037c19 */ /* 0x000fe20008001203 */
[----:B------:R-:W-:Y:S01]  /*7710*/  UIADD3 UR10, -UR10, URZ, URZ ;  /* 0x0000003f0a0a7290 */ /* 0x000fe2000fffe13f */
[----:B------:R-:W-:Y:S01]  /*7720*/  LOP3.LUT R2, R15, UR6, RZ, 0xc0, !PT ;  /* 0x000000060f027c12 */ /* 0x000fe2000f8ec0ff */
[----:B------:R-:W-:Y:S01]  /*7730*/  UIMAD UR7, UR8, UR9, UR7 ;  /* 0x00000009080772a4 */ /* 0x000fe2000f8e0207 */
[----:B------:R-:W-:Y:S01]  /*7740*/  LOP3.LUT R5, R14, UR4, RZ, 0xc0, !PT ;  /* 0x000000040e057c12 */ /* 0x000fe2000f8ec0ff */
[----:B------:R-:W-:Y:S01]  /*7750*/  IMAD.MOV R4, RZ, RZ, -R3 ;  /* 0x000000ffff047224 */ /* 0x000fe200078e0a03 */
[----:B------:R-:W-:Y:S01]  /*7760*/  ULDC UR8, c[0x0][0x148] ;  /* 0x0000520000087ab9 */ /* 0x000fe20000000800 */
[----:B------:R-:W-:Y:S01]  /*7770*/  IMAD R3, R3, UR5, R2 ;  /* 0x0000000503037c24 */ /* 0x000fe2000f8e0202 */
[----:B------:R-:W-:Y:S02]  /*7780*/  PLOP3.LUT P1, PT, PT, PT, UP0, 0x80, 0x0 ;  /* 0x000000000000781c */ /* 0x000fe40003f2f008 */
[----:B------:R-:W-:-:S03]  /*7790*/  @UP0 UIMAD UR7, UR8, UR10, UR12 ;  /* 0x0000000a080702a4 */ /* 0x000fc6000f8e020c */
[----:B------:R-:W-:Y:S02]  /*77a0*/  ULDC UR8, c[0x0][0x638] ;  /* 0x00018e0000087ab9 */ /* 0x000fe40000000800 */
[----:B------:R-:W-:Y:S02]  /*77b0*/  IMAD R2, R4, UR8, R21 ;  /* 0x0000000804027c24 */ /* 0x000fe4000f8e0215 */
[----:B-1----:R-:W-:Y:S01]  /*77c0*/  IMAD R12, R3, R12, UR7 ;  /* 0x00000007030c7e24 */ /* 0x002fe2000f8e020c */
[----:B------:R-:W-:Y:S01]  /*77d0*/  ULDC UR7, c[0x0][0x600] ;  /* 0x0001800000077ab9 */ /* 0x000fe20000000800 */
[----:B------:R-:W-:Y:S02]  /*77e0*/  IMAD.MOV.U32 R3, RZ, RZ, 0x1 ;  /* 0x00000001ff037424 */ /* 0x000fe400078e00ff */
[----:B------:R-:W-:-:S05]  /*77f0*/  IMAD R5, R2, UR7, R5 ;  /* 0x0000000702057c24 */ /* 0x000fca000f8e0205 */
[----:B------:R-:W-:Y:S02]  /*7800*/  SEL R2, R5, R12, !P1 ;  /* 0x0000000c05027207 */ /* 0x000fe40004800000 */
[----:B------:R-:W-:-:S07]  /*7810*/  SEL R18, R12, R5, !P1 ;  /* 0x000000050c127207 */ /* 0x000fce0004800000 */
.L_x_175:
[----:B------:R-:W-:Y:S05]  /*7820*/  BSYNC B1 ;  /* 0x0000000000017941 */ /* 0x000fea0003800000 */
.L_x_174:
[----:B------:R-:W-:-:S13]  /*7830*/  LOP3.LUT P1, RZ, R3, 0xff, RZ, 0xc0, !PT ;  /* 0x000000ff03ff7812 */ /* 0x000fda000782c0ff */
[----:B------:R-:W-:Y:S05]  /*7840*/  @P1 BRA `(.L_x_178) ;  /* 0xfffffff400341947 */ /* 0x000fea000383ffff */
[----:B------:R-:W-:Y:S05]  /*7850*/  BSYNC B0 ;  /* 0x0000000000007941 */ /* 0x000fea0003800000 */
.L_x_166:
[----:B------:R-:W-:-:S03]  /*7860*/  UMOV UR7, 0xffffffff ;  /* 0xffffffff00077882 */ /* 0x000fc60000000000 */
[----:B------:R-:W-:Y:S05]  /*7870*/  BRA.DIV UR7, `(.L_x_179) ;  /* 0x0000000607447947 */ /* 0x000fea000b800000 */
[----:B------:R-:W-:-:S13]  /*7880*/  ELECT P6, URZ, PT ;  /* 0x00000000003f782f */ /* 0x000fda00038c0000 */
.L_x_195:
[----:B------:R-:W-:Y:S04]  /*7890*/  BSSY B0, `(.L_x_180) ;  /* 0x000002c000007945 */ /* 0x000fe80003800000 */
[----:B------:R-:W-:Y:S05]  /*78a0*/  @!P6 BRA `(.L_x_181) ;  /* 0x0000000000a8e947 */ /* 0x000fea0003800000 */
[----:B------:R-:W-:-:S04]  /*78b0*/  ULOP3.LUT UR7, UR36, 0x2, URZ, 0xfc, !UPT ;  /* 0x0000000224077892 */ /* 0x000fc8000f8efc3f */
[----:B------:R-:W-:-:S06]  /*78c0*/  UISETP.NE.AND UP0, UPT, UR7, 0x3, UPT ;  /* 0x000000030700788c */ /* 0x000fcc000bf05270 */
[----:B------:R-:W-:-:S13]  /*78d0*/  PLOP3.LUT P0, PT, PT, PT, UP0, 0x80, 0x0 ;  /* 0x000000000000781c */ /* 0x000fda0003f0f008 */
[----:B------:R-:W-:Y:S05]  /*78e0*/  @!P0 BRA `(.L_x_182) ;  /* 0x0000000000048947 */ /* 0x000fea0003800000 */
[----:B------:R-:W-:Y:S01]  /*78f0*/  BPT.TRAP 0x1 ;  /* 0x000000040000795c */ /* 0x000fe20000300000 */
.L_x_182:
[----:B------:R-:W0:Y:S01]  /*7900*/  S2R R3, SR_CgaCtaId ;  /* 0x0000000000037919 */ /* 0x000e220000008800 */
[----:B------:R-:W-:-:S04]  /*7910*/  MOV R2, 0x400 ;  /* 0x0000040000027802 */ /* 0x000fc80000000f00 */
[----:B0-----:R-:W-:Y:S02]  /*7920*/  LEA R3, R3, R2, 0x18 ;  /* 0x0000000203037211 */ /* 0x001fe400078ec0ff */
[----:B------:R-:W-:-:S03]  /*7930*/  SHF.L.U32 R2, R0, 0x1f, RZ ;  /* 0x0000001f00027819 */ /* 0x000fc600000006ff */
[----:B------:R-:W-:-:S04]  /*7940*/  VIADD R3, R3, 0x20 ;  /* 0x0000002003037836 */ /* 0x000fc80000000000 */
[C---:B------:R-:W-:Y:S02]  /*7950*/  IMAD R7, R8.reuse, 0x8, R3 ;  /* 0x0000000808077824 */ /* 0x040fe400078e0203 */
[----:B------:R-:W-:Y:S02]  /*7960*/  VIADD R8, R8, 0x1 ;  /* 0x0000000108087836 */ /* 0x000fe40000000000 */
[----:B------:R-:W0:Y:S03]  /*7970*/  SYNCS.PHASECHK.TRANS64.TRYWAIT P0, [R7+URZ], R2 ;  /* 0x00000002070075a7 */ /* 0x000e26000800017f */
[----:B------:R-:W-:-:S04]  /*7980*/  ISETP.NE.AND P1, PT, R8, 0x4, PT ;  /* 0x000000040800780c */ /* 0x000fc80003f25270 */
[----:B------:R-:W-:Y:S02]  /*7990*/  SEL R5, RZ, 0x1, P1 ;  /* 0x00000001ff057807 */ /* 0x000fe40000800000 */
[----:B------:R-:W-:Y:S02]  /*79a0*/  SEL R8, R8, RZ, P1 ;  /* 0x000000ff08087207 */ /* 0x000fe40000800000 */
[----:B------:R-:W-:-:S03]  /*79b0*/  LOP3.LUT R5, R0, R5, RZ, 0x3c, !PT ;  /* 0x0000000500057212 */ /* 0x000fc600078e3cff */
[----:B------:R-:W-:Y:S01]  /*79c0*/  IMAD R9, R8, 0x8, R3 ;  /* 0x0000000808097824 */ /* 0x000fe200078e0203 */
[----:B------:R-:W-:Y:S01]  /*79d0*/  SHF.L.U32 R4, R5, 0x1f, RZ ;  /* 0x0000001f05047819 */ /* 0x000fe200000006ff */
[----:B0-----:R-:W-:Y:S06]  /*79e0*/  @!P0 BRA `(.L_x_183) ;  /* 0x0000000400088947 */ /* 0x001fec0003800000 */
.L_x_196:
[----:B------:R-:W1:Y:S01]  /*79f0*/  SYNCS.PHASECHK.TRANS64.TRYWAIT P0, [R9+URZ], R4 ;  /* 0x00000004090075a7 */ /* 0x000e62000800017f */
[----:B------:R-:W-:-:S05]  /*7a00*/  VIADD R0, R8, 0x1 ;  /* 0x0000000108007836 */ /* 0x000fca0000000000 */
[----:B------:R-:W-:-:S04]  /*7a10*/  ISETP.NE.AND P1, PT, R0, 0x4, PT ;  /* 0x000000040000780c */ /* 0x000fc80003f25270 */
[----:B0-----:R-:W-:Y:S02]  /*7a20*/  SEL R2, RZ, 0x1, P1 ;  /* 0x00000001ff027807 */ /* 0x001fe40000800000 */
[----:B------:R-:W-:Y:S02]  /*7a30*/  SEL R0, R0, RZ, P1 ;  /* 0x000000ff00007207 */ /* 0x000fe40000800000 */
[----:B------:R-:W-:-:S03]  /*7a40*/  LOP3.LUT R7, R5, R2, RZ, 0x3c, !PT ;  /* 0x0000000205077212 */ /* 0x000fc600078e3cff */
[----:B------:R-:W-:Y:S01]  /*7a50*/  IMAD R6, R0, 0x8, R3 ;  /* 0x0000000800067824 */ /* 0x000fe200078e0203 */
[----:B------:R-:W-:Y:S01]  /*7a60*/  SHF.L.U32 R5, R7, 0x1f, RZ ;  /* 0x0000001f07057819 */ /* 0x000fe200000006ff */
[----:B-1----:R-:W-:Y:S06]  /*7a70*/  @!P0 BRA `(.L_x_184) ;  /* 0x0000000000f88947 */ /* 0x002fec0003800000 */
.L_x_197:
[----:B------:R-:W1:Y:S01]  /*7a80*/  SYNCS.PHASECHK.TRANS64.TRYWAIT P0, [R6+URZ], R5 ;  /* 0x00000005060075a7 */ /* 0x000e62000800017f */
[----:B------:R-:W-:-:S05]  /*7a90*/  VIADD R0, R0, 0x1 ;  /* 0x0000000100007836 */ /* 0x000fca0000000000 */
[----:B------:R-:W-:-:S04]  /*7aa0*/  ISETP.NE.AND P1, PT, R0, 0x4, PT ;  /* 0x000000040000780c */ /* 0x000fc80003f25270 */
[----:B------:R-:W-:Y:S02]  /*7ab0*/  SEL R2, RZ, 0x1, P1 ;  /* 0x00000001ff027807 */ /* 0x000fe40000800000 */
[----:B------:R-:W-:Y:S02]  /*7ac0*/  SEL R0, R0, RZ, P1 ;  /* 0x000000ff00007207 */ /* 0x000fe40000800000 */
[----:B------:R-:W-:Y:S01]  /*7ad0*/  LOP3.LUT R2, R7, R2, RZ, 0x3c, !PT ;  /* 0x0000000207027212 */ /* 0x000fe200078e3cff */
[----:B-1----:R-:W-:Y:S06]  /*7ae0*/  @!P0 BRA `(.L_x_185) ;  /* 0x0000000000f08947 */ /* 0x002fec0003800000 */
.L_x_198:
[----:B------:R-:W-:Y:S01]  /*7af0*/  IMAD R3, R0, 0x8, R3 ;  /* 0x0000000800037824 */ /* 0x000fe200078e0203 */
[----:B------:R-:W-:-:S07]  /*7b00*/  SHF.L.U32 R0, R2, 0x1f, RZ ;  /* 0x0000001f02007819 */ /* 0x000fce00000006ff */
.L_x_186:
[----:B--2---:R2:W3:Y:S02]  /*7b10*/  SYNCS.PHASECHK.TRANS64.TRYWAIT P0, [R3+URZ], R0 ;  /* 0x00000000030075a7 */ /* 0x0044e4000800017f */
[----:B---3--:R-:W-:Y:S05]  /*7b20*/  @!P0 NANOSLEEP.SYNCS 0x989680 ;  /* 0x009896800000895d */ /* 0x008fea0003900000 */
[----:B------:R-:W3:Y:S02]  /*7b30*/  @!P0 SYNCS.PHASECHK.TRANS64 P0, [R3+URZ], R0 ;  /* 0x00000000030085a7 */ /* 0x000ee4000800007f */
[----:B---3--:R-:W-:Y:S05]  /*7b40*/  @!P0 BRA `(.L_x_186) ;  /* 0xfffffffc00f08947 */ /* 0x008fea000383ffff */
.L_x_181:
[----:B------:R-:W-:Y:S05]  /*7b50*/  BSYNC B0 ;  /* 0x0000000000007941 */ /* 0x000fea0003800000 */
.L_x_180:
[----:B------:R-:W-:Y:S05]  /*7b60*/  EXIT ;  /* 0x000000000000794d */ /* 0x000fea0003800000 */
.L_x_18:
[----:B0-----:R0:W1:Y:S02]  /*7b70*/  SYNCS.PHASECHK.TRANS64.TRYWAIT P0, [R97+URZ+-0x8], R0 ;  /* 0xfffff800610075a7 */ /* 0x001064000800017f */
[----:B-1----:R-:W-:Y:S05]  /*7b80*/  @!P0 NANOSLEEP.SYNCS 0x989680 ;  /* 0x009896800000895d */ /* 0x002fea0003900000 */
[----:B------:R-:W1:Y:S02]  /*7b90*/  @!P0 SYNCS.PHASECHK.TRANS64 P0, [R97+URZ+-0x8], R0 ;  /* 0xfffff800610085a7 */ /* 0x000e64000800007f */
[----:B-1----:R-:W-:Y:S05]  /*7ba0*/  @!P0 BRA `(.L_x_18) ;  /* 0xfffffffc00f08947 */ /* 0x002fea000383ffff */
[----:B------:R-:W-:Y:S05]  /*7bb0*/  BRA `(.L_x_187) ;  /* 0xffffff9c00347947 */ /* 0x000fea000383ffff */
.L_x_23:
[----:B-1----:R1:W2:Y:S02]  /*7bc0*/  SYNCS.PHASECHK.TRANS64.TRYWAIT P1, [R3+URZ], R0 ;  /* 0x00000000030075a7 */ /* 0x0022a4000802017f */
[----:B--2---:R-:W-:Y:S05]  /*7bd0*/  @!P1 NANOSLEEP.SYNCS 0x989680 ;  /* 0x009896800000995d */ /* 0x004fea0003900000 */
[----:B------:R-:W2:Y:S02]  /*7be0*/  @!P1 SYNCS.PHASECHK.TRANS64 P1, [R3+URZ], R0 ;  /* 0x00000000030095a7 */ /* 0x000ea4000802007f */
[----:B--2---:R-:W-:Y:S05]  /*7bf0*/  @!P1 BRA `(.L_x_23) ;  /* 0xfffffffc00f09947 */ /* 0x004fea000383ffff */
[----:B------:R-:W-:Y:S05]  /*7c00*/  BRA `(.L_x_22) ;  /* 0xffffff9c00ac7947 */ /* 0x000fea000383ffff */
.L_x_28:
[----:B-1----:R-:W-:-:S04]  /*7c10*/  IMAD.U32 R5, RZ, RZ, UR4 ;  /* 0x00000004ff057e24 */ /* 0x002fc8000f8e00ff */
[----:B------:R1:W2:Y:S03]  /*7c20*/  SYNCS.PHASECHK.TRANS64.TRYWAIT P1, [R5+URZ], R4 ;  /* 0x00000004050075a7 */ /* 0x0002a6000802017f */
[----:B--2---:R-:W-:Y:S05]  /*7c30*/  @!P1 NANOSLEEP.SYNCS 0x989680 ;  /* 0x009896800000995d */ /* 0x004fea0003900000 */
[----:B------:R-:W2:Y:S02]  /*7c40*/  @!P1 SYNCS.PHASECHK.TRANS64 P1, [R5+URZ], R4 ;  /* 0x00000004050095a7 */ /* 0x000ea4000802007f */
[----:B--2---:R-:W-:Y:S05]  /*7c50*/  @!P1 BRA `(.L_x_28) ;  /* 0xfffffffc00ec9947 */ /* 0x004fea000383ffff */
[----:B------:R-:W-:Y:S05]  /*7c60*/  BRA `(.L_x_27) ;  /* 0xffffffa0007c7947 */ /* 0x000fea000383ffff */
.L_x_34:
[----:B0-----:R0:W1:Y:S02]  /*7c70*/  SYNCS.PHASECHK.TRANS64.TRYWAIT P0, [R97+URZ+0x8], R0 ;  /* 0x00000800610075a7 */ /* 0x001064000800017f */
[----:B-1----:R-:W-:Y:S05]  /*7c80*/  @!P0 NANOSLEEP.SYNCS 0x989680 ;  /* 0x009896800000895d */ /* 0x002fea0003900000 */
[----:B------:R-:W1:Y:S02]  /*7c90*/  @!P0 SYNCS.PHASECHK.TRANS64 P0, [R97+URZ+0x8], R0 ;  /* 0x00000800610085a7 */ /* 0x000e64000800007f */
[----:B-1----:R-:W-:Y:S05]  /*7ca0*/  @!P0 BRA `(.L_x_34) ;  /* 0xfffffffc00f08947 */ /* 0x002fea000383ffff */
[----:B------:R-:W-:Y:S05]  /*7cb0*/  BRA `(.L_x_188) ;  /* 0xffffffa400987947 */ /* 0x000fea000383ffff */
.L_x_167:
[----:B------:R-:W-:Y:S01]  /*7cc0*/  BSSY B1, `(.L_x_189) ;  /* 0x0000006000017945 */ /* 0x000fe20003800000 */
[----:B------:R-:W-:-:S07]  /*7cd0*/  IMAD.MOV.U32 R15, RZ, RZ, -0x1 ;  /* 0xffffffffff0f7424 */ /* 0x000fce00078e00ff */
[----:B-----5:R-:W-:Y:S05]  /*7ce0*/  WARPSYNC.COLLECTIVE R15, `(.L_x_190) ;  /* 0x000000000f0c7348 */ /* 0x020fea0003c00000 */
[----:B------:R-:W-:Y:S02]  /*7cf0*/  ELECT P6, UR62, PT ;  /* 0x00000000003e782f */ /* 0x000fe400038c0000 */
[----:B------:R-:W-:Y:S01]  /*7d00*/  MOV R14, UR62 ;  /* 0x0000003e000e7c02 */ /* 0x000fe20008000f00 */
[----:B-----5:R-:W-:Y:S10]  /*7d10*/  ENDCOLLECTIVE ;  /* 0x000000000000791b */ /* 0x020ff40003800000 */
.L_x_190:
[----:B------:R-:W-:Y:S05]  /*7d20*/  BSYNC B1 ;  /* 0x0000000000017941 */ /* 0x000fea0003800000 */
.L_x_189:
[----:B------:R-:W-:Y:S05]  /*7d30*/  BRA `(.L_x_191) ;  /* 0xfffffff000047947 */ /* 0x000fea000383ffff */
.L_x_170:
[----:B-1----:R1:W2:Y:S02]  /*7d40*/  SYNCS.PHASECHK.TRANS64.TRYWAIT P1, [R7+URZ+0x20], R4 ;  /* 0x00002004070075a7 */ /* 0x0022a4000802017f */
[----:B--2---:R-:W-:Y:S05]  /*7d50*/  @!P1 NANOSLEEP.SYNCS 0x989680 ;  /* 0x009896800000995d */ /* 0x004fea0003900000 */
[----:B------:R-:W2:Y:S02]  /*7d60*/  @!P1 SYNCS.PHASECHK.TRANS64 P1, [R7+URZ+0x20], R4 ;  /* 0x00002004070095a7 */ /* 0x000ea4000802007f */
[----:B--2---:R-:W-:Y:S05]  /*7d70*/  @!P1 BRA `(.L_x_170) ;  /* 0xfffffffc00f09947 */ /* 0x004fea000383ffff */
[----:B------:R-:W-:Y:S05]  /*7d80*/  BRA `(.L_x_192) ;  /* 0xfffffff000387947 */ /* 0x000fea000383ffff */
.L_x_179:
[----:B------:R-:W-:Y:S01]  /*7d90*/  BSSY B0, `(.L_x_193) ;  /* 0x0000006000007945 */ /* 0x000fe20003800000 */
[----:B------:R-:W-:-:S07]  /*7da0*/  IMAD.MOV.U32 R15, RZ, RZ, -0x1 ;  /* 0xffffffffff0f7424 */ /* 0x000fce00078e00ff */
[----:B-----5:R-:W-:Y:S05]  /*7db0*/  WARPSYNC.COLLECTIVE R15, `(.L_x_194) ;  /* 0x000000000f0c7348 */ /* 0x020fea0003c00000 */
[----:B------:R-:W-:Y:S02]  /*7dc0*/  ELECT P6, UR62, PT ;  /* 0x00000000003e782f */ /* 0x000fe400038c0000 */
[----:B------:R-:W-:Y:S01]  /*7dd0*/  MOV R14, UR62 ;  /* 0x0000003e000e7c02 */ /* 0x000fe20008000f00 */
[----:B-----5:R-:W-:Y:S10]  /*7de0*/  ENDCOLLECTIVE ;  /* 0x000000000000791b */ /* 0x020ff40003800000 */
.L_x_194:
[----:B------:R-:W-:Y:S05]  /*7df0*/  BSYNC B0 ;  /* 0x0000000000007941 */ /* 0x000fea0003800000 */
.L_x_193:
[----:B------:R-:W-:Y:S05]  /*7e00*/  BRA `(.L_x_195) ;  /* 0xfffffff800a07947 */ /* 0x000fea000383ffff */
.L_x_183:
[----:B0-----:R0:W1:Y:S02]  /*7e10*/  SYNCS.PHASECHK.TRANS64.TRYWAIT P0, [R7+URZ], R2 ;  /* 0x00000002070075a7 */ /* 0x001064000800017f */
[----:B-1----:R-:W-:Y:S05]  /*7e20*/  @!P0 NANOSLEEP.SYNCS 0x989680 ;  /* 0x009896800000895d */ /* 0x002fea0003900000 */
[----:B------:R-:W1:Y:S02]  /*7e30*/  @!P0 SYNCS.PHASECHK.TRANS64 P0, [R7+URZ], R2 ;  /* 0x00000002070085a7 */ /* 0x000e64000800007f */
[----:B-1----:R-:W-:Y:S05]  /*7e40*/  @!P0 BRA `(.L_x_183) ;  /* 0xfffffffc00f08947 */ /* 0x002fea000383ffff */
[----:B------:R-:W-:Y:S05]  /*7e50*/  BRA `(.L_x_196) ;  /* 0xfffffff800e47947 */ /* 0x000fea000383ffff */
.L_x_184:
[----:B0-----:R0:W1:Y:S02]  /*7e60*/  SYNCS.PHASECHK.TRANS64.TRYWAIT P0, [R9+URZ], R4 ;  /* 0x00000004090075a7 */ /* 0x001064000800017f */
[----:B-1----:R-:W-:Y:S05]  /*7e70*/  @!P0 NANOSLEEP.SYNCS 0x989680 ;  /* 0x009896800000895d */ /* 0x002fea0003900000 */
[----:B------:R-:W1:Y:S02]  /*7e80*/  @!P0 SYNCS.PHASECHK.TRANS64 P0, [R9+URZ], R4 ;  /* 0x00000004090085a7 */ /* 0x000e64000800007f */
[----:B-1----:R-:W-:Y:S05]  /*7e90*/  @!P0 BRA `(.L_x_184) ;  /* 0xfffffffc00f08947 */ /* 0x002fea000383ffff */
[----:B------:R-:W-:Y:S05]  /*7ea0*/  BRA `(.L_x_197) ;  /* 0xfffffff800f47947 */ /* 0x000fea000383ffff */
.L_x_185:
[----:B-1----:R1:W2:Y:S02]  /*7eb0*/  SYNCS.PHASECHK.TRANS64.TRYWAIT P0, [R6+URZ], R5 ;  /* 0x00000005060075a7 */ /* 0x0022a4000800017f */
[----:B--2---:R-:W-:Y:S05]  /*7ec0*/  @!P0 NANOSLEEP.SYNCS 0x989680 ;  /* 0x009896800000895d */ /* 0x004fea0003900000 */
[----:B------:R-:W2:Y:S02]  /*7ed0*/  @!P0 SYNCS.PHASECHK.TRANS64 P0, [R6+URZ], R5 ;  /* 0x00000005060085a7 */ /* 0x000ea4000800007f */
[----:B--2---:R-:W-:Y:S05]  /*7ee0*/  @!P0 BRA `(.L_x_185) ;  /* 0xfffffffc00f08947 */ /* 0x004fea000383ffff */
[----:B------:R-:W-:Y:S05]  /*7ef0*/  BRA `(.L_x_198) ;  /* 0xfffffff800fc7947 */ /* 0x000fea000383ffff */
.L_x_199:
[----:B------:R-:W-:-:S00]  /*7f00*/  BRA `(.L_x_199) ;  /* 0xfffffffc00fc7947 */ /* 0x000fc0000383ffff */
[----:B------:R-:W-:-:S00]  /*7f10*/  NOP ;  /* 0x0000000000007918 */ /* 0x000fc00000000000 */
        /* <DEDUP_REMOVED lines=14> */
.L_x_200:


//--------------------- .nv.global.init           --------------------------
	.section	.nv.global.init,"aw",@progbits
.nv.global.init:
	.type		$str$22,@object
	.size		$str$22,($str$23 - $str$22)
$str$22:
        /*0000*/ 	.byte	0x6b, 0x5f, 0x74, 0x69, 0x6c, 0x65, 0x5f, 0x63, 0x6f, 0x75, 0x6e, 0x74, 0x20, 0x3e, 0x3d, 0x20
        /*0010*/ 	.byte	0x31, 0x00
	.type		$str$23,@object
	.size		$str$23,(__unnamed_1 - $str$23)
$str$23:
        /*0012*/ 	.byte	0x2f, 0x74, 0x6d, 0x70, 0x2f, 0x63, 0x75, 0x74, 0x6c, 0x61, 0x73, 0x73, 0x5f, 0x73, 0x77, 0x65
        /*0022*/ 	.byte	0x65, 0x70, 0x5f, 0x73, 0x72, 0x63, 0x2f, 0x69, 0x6e, 0x63, 0x6c, 0x75, 0x64, 0x65, 0x2f, 0x63
        /*0032*/ 	.byte	0x75, 0x74, 0x6c, 0x61, 0x73, 0x73, 0x2f, 0x67, 0x65, 0x6d, 0x6d, 0x2f, 0x63, 0x6f, 0x6c, 0x6c
        /*0042*/ 	.byte	0x65, 0x63, 0x74, 0x69, 0x76, 0x65, 0x2f, 0x73, 0x6d, 0x39, 0x30, 0x5f, 0x6d, 0x6d, 0x61, 0x5f
        /*0052*/ 	.byte	0x74, 0x6d, 0x61, 0x5f, 0x67, 0x6d, 0x6d, 0x61, 0x5f, 0x73, 0x73, 0x5f, 0x77, 0x61, 0x72, 0x70
        /*0062*/ 	.byte	0x73, 0x70, 0x65, 0x63, 0x69, 0x61, 0x6c, 0x69, 0x7a, 0x65, 0x64, 0x2e, 0x68, 0x70, 0x70, 0x00
	.type		__unnamed_1,@object
	.size		__unnamed_1,(.L_0 - __unnamed_1)
__unnamed_1:
        /*0072*/ 	.byte	0x76, 0x6f, 0x69, 0x64, 0x20, 0x63, 0x75, 0x74, 0x6c, 0x61, 0x73, 0x73, 0x3a, 0x3a, 0x67, 0x65
        /* <DEDUP_REMOVED lines=180> */
        /*0bc2*/ 	.byte	0x00
.L_0:


//--------------------- .nv.shared._ZN7cutlass13device_kernelINS_4gemm6kernel13GemmUniversalIN4cute5tupleIJiiiiEEENS1_10collective13CollectiveMmaINS1_34MainloopSm90TmaGmmaWarpSpecializedILi4ENS5_IJNS4_1CILi2EEENSA_ILi1EEESC_EEENS1_32KernelTmaWarpSpecializedPingpongEEENS5_IJNSA_ILi64EEENSA_ILi128EEESG_EEENS_6half_tENS5_IJlSC_lEEESJ_SK_NS4_8TiledMMAINS4_8MMA_AtomIJNS4_4SM904GMMA26MMA_64x128x16_F32F16F16_SSILNSO_5MajorE0ELSQ_0ELNSO_7ScaleInE1ELSR_1EEEEEENS4_6LayoutINS5_IJSC_SC_SC_EEENS5_IJNSA_ILi0EEESW_SW_EEEEENS5_IJNS4_10UnderscoreESZ_SZ_EEEEENS4_13SM90_TMA_LOADENS4_14ComposedLayoutINS4_7SwizzleILi3ELi4ELi3EEENS4_18smem_ptr_flag_bitsILi16EEENSU_INS5_IJNSA_ILi8EEESG_EEENS5_IJSG_SC_EEEEEEEvNS4_8identityENS4_23SM90_TMA_LOAD_MULTICASTES1C_vS1D_EENS_8epilogue10collective6detail29Sm90TmaWarpSpecializedAdapterINS1H_15DefaultEpilogueISJ_SK_SK_NS1G_6thread17LinearCombinationISJ_Li1EffLNS1L_9ScaleType4KindE0ELNS_15FloatRoundStyleE2ESJ_EENS1_15EpilogueDefaultEEEEEvvEEEEvNT_6ParamsE --------------------------
	.section	.nv.shared._ZN7cutlass13device_kernelINS_4gemm6kernel13GemmUniversalIN4cute5tupleIJiiiiEEENS1_10collective13CollectiveMmaINS1_34MainloopSm90TmaGmmaWarpSpecializedILi4ENS5_IJNS4_1CILi2EEENSA_ILi1EEESC_EEENS1_32KernelTmaWarpSpecializedPingpongEEENS5_IJNSA_ILi64EEENSA_ILi128EEESG_EEENS_6half_tENS5_IJlSC_lEEESJ_SK_NS4_8TiledMMAINS4_8MMA_AtomIJNS4_4SM904GMMA26MMA_64x128x16_F32F16F16_SSILNSO_5MajorE0ELSQ_0ELNSO_7ScaleInE1ELSR_1EEEEEENS4_6LayoutINS5_IJSC_SC_SC_EEENS5_IJNSA_ILi0EEESW_SW_EEEEENS5_IJNS4_10UnderscoreESZ_SZ_EEEEENS4_13SM90_TMA_LOADENS4_14ComposedLayoutINS4_7SwizzleILi3ELi4ELi3EEENS4_18smem_ptr_flag_bitsILi16EEENSU_INS5_IJNSA_ILi8EEESG_EEENS5_IJSG_SC_EEEEEEEvNS4_8identityENS4_23SM90_TMA_LOAD_MULTICASTES1C_vS1D_EENS_8epilogue10collective6detail29Sm90TmaWarpSpecializedAdapterINS1H_15DefaultEpilogueISJ_SK_SK_NS1G_6thread17LinearCombinationISJ_Li1EffLNS1L_9ScaleType4KindE0ELNS_15FloatRoundStyleE2ESJ_EENS1_15EpilogueDefaultEEEEEvvEEEEvNT_6ParamsE,"aw",@nobits
	.sectionflags	@""
	.align	16
	.zero		1024


//--------------------- .nv.shared.reserved.0     --------------------------
	.section	.nv.shared.reserved.0,"aw",@nobits
	.weak		__nv_reservedSMEM_offset_0_alias
	.size		__nv_reservedSMEM_offset_0_alias, 0, 0
	.other		__nv_reservedSMEM_offset_0_alias,@"STO_CUDA_RESERVED_SHARED STV_DEFAULT"
__nv_reservedSMEM_offset_0_alias:
	.zero		0


//--------------------- .nv.global                --------------------------
	.section	.nv.global,"aw",@nobits
.nv.global:
	.type		_ZN39_INTERNAL_b864b92e_4_k_cu_2ae2678c_37454cute1_E,@object
	.size		_ZN39_INTERNAL_b864b92e_4_k_cu_2ae2678c_37454cute1_E,(_ZN39_INTERNAL_b864b92e_4_k_cu_2ae2678c_37454cuda3std3__45__cpo6cbeginE - _ZN39_INTERNAL_b864b92e_4_k_cu_2ae2678c_37454cute1_E)
_ZN39_INTERNAL_b864b92e_4_k_cu_2ae2678c_37454cute1_E:
	.zero		1
	.type		_ZN39_INTERNAL_b864b92e_4_k_cu_2ae2678c_37454cuda3std3__45__cpo6cbeginE,@object
	.size		_ZN39_INTERNAL_b864b92e_4_k_cu_2ae2678c_37454cuda3std3__45__cpo6cbeginE,(_ZN39_INTERNAL_b864b92e_4_k_cu_2ae2678c_37454cuda3std3__48in_placeE - _ZN39_INTERNAL_b864b92e_4_k_cu_2ae2678c_37454cuda3std3__45__cpo6cbeginE)
_ZN39_INTERNAL_b864b92e_4_k_cu_2ae2678c_37454cuda3std3__45__cpo6cbeginE:
	.zero		1
	.type		_ZN39_INTERNAL_b864b92e_4_k_cu_2ae2678c_37454cuda3std3__48in_placeE,@object
	.size		_ZN39_INTERNAL_b864b92e_4_k_cu_2ae2678c_37454cuda3std3__48in_placeE,(_ZN39_INTERNAL_b864b92e_4_k_cu_2ae2678c_37454cuda3std6ranges3__45__cpo9iter_moveE - _ZN39_INTERNAL_b864b92e_4_k_cu_2ae2678c_37454cuda3std3__48in_placeE)
_ZN39_INTERNAL_b864b92e_4_k_cu_2ae2678c_37454cuda3std3__48in_placeE:
	.zero		1
	.type		_ZN39_INTERNAL_b864b92e_4_k_cu_2ae2678c_37454cuda3std6ranges3__45__cpo9iter_moveE,@object
	.size		_ZN39_INTERNAL_b864b92e_4_k_cu_2ae2678c_37454cuda3std6ranges3__45__cpo9iter_moveE,(_ZN39_INTERNAL_b864b92e_4_k_cu_2ae2678c_37454cuda3std3__45__cpo5beginE - _ZN39_INTERNAL_b864b92e_4_k_cu_2ae2678c_37454cuda3std6ranges3__45__cpo9iter_moveE)
_ZN39_INTERNAL_b864b92e_4_k_cu_2ae2678c_37454cuda3std6ranges3__45__cpo9iter_moveE:
	.zero		1
	.type		_ZN39_INTERNAL_b864b92e_4_k_cu_2ae2678c_37454cuda3std3__45__cpo5beginE,@object
	.size		_ZN39_INTERNAL_b864b92e_4_k_cu_2ae2678c_37454cuda3std3__45__cpo5beginE,(_ZN39_INTERNAL_b864b92e_4_k_cu_2ae2678c_37454cuda3std3__441_GLOBAL__N__b864b92e_4_k_cu_2ae2678c_37456ignoreE - _ZN39_INTERNAL_b864b92e_4_k_cu_2ae2678c_37454cuda3std3__45__cpo5beginE)
_ZN39_INTERNAL_b864b92e_4_k_cu_2ae2678c_37454cuda3std3__45__cpo5beginE:
	.zero		1
	.type		_ZN39_INTERNAL_b864b92e_4_k_cu_2ae2678c_37454cuda3std3__441_GLOBAL__N__b864b92e_4_k_cu_2ae2678c_37456ignoreE,@object
	.size		_ZN39_INTERNAL_b864b92e_4_k_cu_2ae2678c_37454cuda3std3__441_GLOBAL__N__b864b92e_4_k_cu_2ae2678c_37456ignoreE,(_ZN39_INTERNAL_b864b92e_4_k_cu_2ae2678c_37454cute7productE - _ZN39_INTERNAL_b864b92e_4_k_cu_2ae2678c_37454cuda3std3__441_GLOBAL__N__b864b92e_4_k_cu_2ae2678c_37456ignoreE)
_ZN39_INTERNAL_b864b92e_4_k_cu_2ae2678c_37454cuda3std3__441_GLOBAL__N__b864b92e_4_k_cu_2ae2678c_37456ignoreE:
	.zero		1
	.type		_ZN39_INTERNAL_b864b92e_4_k_cu_2ae2678c_37454cute7productE,@object
	.size		_ZN39_INTERNAL_b864b92e_4_k_cu_2ae2678c_37454cute7productE,(_ZN39_INTERNAL_b864b92e_4_k_cu_2ae2678c_37454cuda3std3__45__cpo3endE - _ZN39_INTERNAL_b864b92e_4_k_cu_2ae2678c_37454cute7productE)
_ZN39_INTERNAL_b864b92e_4_k_cu_2ae2678c_37454cute7productE:
	.zero		1
	.type		_ZN39_INTERNAL_b864b92e_4_k_cu_2ae2678c_37454cuda3std3__45__cpo3endE,@object
	.size		_ZN39_INTERNAL_b864b92e_4_k_cu_2ae2678c_37454cuda3std3__45__cpo3endE,(_ZN39_INTERNAL_b864b92e_4_k_cu_2ae2678c_37454cuda3std3__419piecewise_constructE - _ZN39_INTERNAL_b864b92e_4_k_cu_2ae2678c_37454cuda3std3__45__cpo3endE)
_ZN39_INTERNAL_b864b92e_4_k_cu_2ae2678c_37454cuda3std3__45__cpo3endE:
	.zero		1
	.type		_ZN39_INTERNAL_b864b92e_4_k_cu_2ae2678c_37454cuda3std3__419piecewise_constructE,@object
	.size		_ZN39_INTERNAL_b864b92e_4_k_cu_2ae2678c_37454cuda3std3__419piecewise_constructE,(_ZN39_INTERNAL_b864b92e_4_k_cu_2ae2678c_37454cuda3std3__45__cpo4cendE - _ZN39_INTERNAL_b864b92e_4_k_cu_2ae2678c_37454cuda3std3__419piecewise_constructE)
_ZN39_INTERNAL_b864b92e_4_k_cu_2ae2678c_37454cuda3std3__419piecewise_constructE:
	.zero		1
	.type		_ZN39_INTERNAL_b864b92e_4_k_cu_2ae2678c_37454cuda3std3__45__cpo4cendE,@object
	.size		_ZN39_INTERNAL_b864b92e_4_k_cu_2ae2678c_37454cuda3std3__45__cpo4cendE,(_ZN39_INTERNAL_b864b92e_4_k_cu_2ae2678c_37454cuda3std6ranges3__45__cpo4swapE - _ZN39_INTERNAL_b864b92e_4_k_cu_2ae2678c_37454cuda3std3__45__cpo4cendE)
_ZN39_INTERNAL_b864b92e_4_k_cu_2ae2678c_37454cuda3std3__45__cpo4cendE:
	.zero		1
	.type		_ZN39_INTERNAL_b864b92e_4_k_cu_2ae2678c_37454cuda3std6ranges3__45__cpo4swapE,@object
	.size		_ZN39_INTERNAL_b864b92e_4_k_cu_2ae2678c_37454cuda3std6ranges3__45__cpo4swapE,(.L_8 - _ZN39_INTERNAL_b864b92e_4_k_cu_2ae2678c_37454cuda3std6ranges3__45__cpo4swapE)
_ZN39_INTERNAL_b864b92e_4_k_cu_2ae2678c_37454cuda3std6ranges3__45__cpo4swapE:
	.zero		1
.L_8:


//--------------------- .nv.constant0._ZN7cutlass13device_kernelINS_4gemm6kernel13GemmUniversalIN4cute5tupleIJiiiiEEENS1_10collective13CollectiveMmaINS1_34MainloopSm90TmaGmmaWarpSpecializedILi4ENS5_IJNS4_1CILi2EEENSA_ILi1EEESC_EEENS1_32KernelTmaWarpSpecializedPingpongEEENS5_IJNSA_ILi64EEENSA_ILi128EEESG_EEENS_6half_tENS5_IJlSC_lEEESJ_SK_NS4_8TiledMMAINS4_8MMA_AtomIJNS4_4SM904GMMA26MMA_64x128x16_F32F16F16_SSILNSO_5MajorE0ELSQ_0ELNSO_7ScaleInE1ELSR_1EEEEEENS4_6LayoutINS5_IJSC_SC_SC_EEENS5_IJNSA_ILi0EEESW_SW_EEEEENS5_IJNS4_10UnderscoreESZ_SZ_EEEEENS4_13SM90_TMA_LOADENS4_14ComposedLayoutINS4_7SwizzleILi3ELi4ELi3EEENS4_18smem_ptr_flag_bitsILi16EEENSU_INS5_IJNSA_ILi8EEESG_EEENS5_IJSG_SC_EEEEEEEvNS4_8identityENS4_23SM90_TMA_LOAD_MULTICASTES1C_vS1D_EENS_8epilogue10collective6detail29Sm90TmaWarpSpecializedAdapterINS1H_15DefaultEpilogueISJ_SK_SK_NS1G_6thread17LinearCombinationISJ_Li1EffLNS1L_9ScaleType4KindE0ELNS_15FloatRoundStyleE2ESJ_EENS1_15EpilogueDefaultEEEEEvvEEEEvNT_6ParamsE --------------------------
	.section	.nv.constant0._ZN7cutlass13device_kernelINS_4gemm6kernel13GemmUniversalIN4cute5tupleIJiiiiEEENS1_10collective13CollectiveMmaINS1_34MainloopSm90TmaGmmaWarpSpecializedILi4ENS5_IJNS4_1CILi2EEENSA_ILi1EEESC_EEENS1_32KernelTmaWarpSpecializedPingpongEEENS5_IJNSA_ILi64EEENSA_ILi128EEESG_EEENS_6half_tENS5_IJlSC_lEEESJ_SK_NS4_8TiledMMAINS4_8MMA_AtomIJNS4_4SM904GMMA26MMA_64x128x16_F32F16F16_SSILNSO_5MajorE0ELSQ_0ELNSO_7ScaleInE1ELSR_1EEEEEENS4_6LayoutINS5_IJSC_SC_SC_EEENS5_IJNSA_ILi0EEESW_SW_EEEEENS5_IJNS4_10UnderscoreESZ_SZ_EEEEENS4_13SM90_TMA_LOADENS4_14ComposedLayoutINS4_7SwizzleILi3ELi4ELi3EEENS4_18smem_ptr_flag_bitsILi16EEENSU_INS5_IJNSA_ILi8EEESG_EEENS5_IJSG_SC_EEEEEEEvNS4_8identityENS4_23SM90_TMA_LOAD_MULTICASTES1C_vS1D_EENS_8epilogue10collective6detail29Sm90TmaWarpSpecializedAdapterINS1H_15DefaultEpilogueISJ_SK_SK_NS1G_6thread17LinearCombinationISJ_Li1EffLNS1L_9ScaleType4KindE0ELNS_15FloatRoundStyleE2ESJ_EENS1_15EpilogueDefaultEEEEEvvEEEEvNT_6ParamsE,"a",@progbits
	.sectionflags	@""
	.align	4
.nv.constant0._ZN7cutlass13device_kernelINS_4gemm6kernel13GemmUniversalIN4cute5tupleIJiiiiEEENS1_10collective13CollectiveMmaINS1_34MainloopSm90TmaGmmaWarpSpecializedILi4ENS5_IJNS4_1CILi2EEENSA_ILi1EEESC_EEENS1_32KernelTmaWarpSpecializedPingpongEEENS5_IJNSA_ILi64EEENSA_ILi128EEESG_EEENS_6half_tENS5_IJlSC_lEEESJ_SK_NS4_8TiledMMAINS4_8MMA_AtomIJNS4_4SM904GMMA26MMA_64x128x16_F32F16F16_SSILNSO_5MajorE0ELSQ_0ELNSO_7ScaleInE1ELSR_1EEEEEENS4_6LayoutINS5_IJSC_SC_SC_EEENS5_IJNSA_ILi0EEESW_SW_EEEEENS5_IJNS4_10UnderscoreESZ_SZ_EEEEENS4_13SM90_TMA_LOADENS4_14ComposedLayoutINS4_7SwizzleILi3ELi4ELi3EEENS4_18smem_ptr_flag_bitsILi16EEENSU_INS5_IJNSA_ILi8EEESG_EEENS5_IJSG_SC_EEEEEEEvNS4_8identityENS4_23SM90_TMA_LOAD_MULTICASTES1C_vS1D_EENS_8epilogue10collective6detail29Sm90TmaWarpSpecializedAdapterINS1H_15DefaultEpilogueISJ_SK_SK_NS1G_6thread17LinearCombinationISJ_Li1EffLNS1L_9ScaleType4KindE0ELNS_15FloatRoundStyleE2ESJ_EENS1_15EpilogueDefaultEEEEEvvEEEEvNT_6ParamsE:
	.zero		1664


//--------------------- SYMBOLS --------------------------

	.type		.nv.reservedSmem.offset0,@object
	.size		.nv.reservedSmem.offset0,0x4
	.type		__assertfail,@function
